	.target	sm_80

	.elftype	@"ET_EXEC"


//--------------------- .note.nv.tkinfo           --------------------------
	.section	.note.nv.tkinfo,"",@"SHT_NOTE"
	.sectionflags	@"SHF_NOTE_NV_TKINFO"
	.tkinfo
        /*0018*/ 	.word	0x00000002
        /*0030*/ 	.string	""
        /*0030*/ 	.string	"ptxas"
        /*0030*/ 	.string	"Cuda compilation tools, release 13.0, V13.0.88"
        /*0030*/ 	.string	"Build cuda_13.0.r13.0/compiler.36424714_0"
        /*0030*/ 	.string	"-v  -suppress-debug-info  -lineinfo  -arch sm_80 "



//--------------------- .note.nv.cuinfo           --------------------------
	.section	.note.nv.cuinfo,"",@"SHT_NOTE"
	.sectionflags	@"SHF_NOTE_NV_CUINFO"
        /*0018*/ 	.short	0x0002
        /*001a*/ 	.short	0x0050
        /*001c*/ 	.short	0x0082
	.zero		2


//--------------------- .nv.info                  --------------------------
	.section	.nv.info,"",@"SHT_CUDA_INFO"
	.align	4


	//----- nvinfo : EIATTR_REGCOUNT
	.align		4
        /*0000*/ 	.byte	0x04, 0x2f
        /*0002*/ 	.short	(.L_1 - .L_0)
	.align		4
.L_0:
        /*0004*/ 	.word	index@(matmul_kernel)
        /*0008*/ 	.word	0x0000007e


	//----- nvinfo : EIATTR_FRAME_SIZE
	.align		4
.L_1:
        /*000c*/ 	.byte	0x04, 0x11
        /*000e*/ 	.short	(.L_3 - .L_2)
	.align		4
.L_2:
        /*0010*/ 	.word	index@(matmul_kernel)
        /*0014*/ 	.word	0x00000000


	//----- nvinfo : EIATTR_MIN_STACK_SIZE
	.align		4
.L_3:
        /*0018*/ 	.byte	0x04, 0x12
        /*001a*/ 	.short	(.L_5 - .L_4)
	.align		4
.L_4:
        /*001c*/ 	.word	index@(matmul_kernel)
        /*0020*/ 	.word	0x00000000
.L_5:


//--------------------- .nv.info.matmul_kernel    --------------------------
	.section	.nv.info.matmul_kernel,"",@"SHT_CUDA_INFO"
	.sectionflags	@""
	.align	4


	//----- nvinfo : EIATTR_CUDA_API_VERSION
	.align		4
        /*0000*/ 	.byte	0x04, 0x37
        /*0002*/ 	.short	(.L_7 - .L_6)
.L_6:
        /*0004*/ 	.word	0x00000082


	//----- nvinfo : EIATTR_SW2861232_WAR
	.align		4
.L_7:
        /*0008*/ 	.byte	0x01, 0x35
	.zero		2


	//----- nvinfo : EIATTR_PARAM_CBANK
	.align		4
        /*000c*/ 	.byte	0x04, 0x0a
        /*000e*/ 	.short	(.L_9 - .L_8)
	.align		4
.L_8:
        /*0010*/ 	.word	index@(.nv.constant0.matmul_kernel)
        /*0014*/ 	.short	0x0160
        /*0016*/ 	.short	0x0050


	//----- nvinfo : EIATTR_CBANK_PARAM_SIZE
	.align		4
.L_9:
        /*0018*/ 	.byte	0x03, 0x19
        /*001a*/ 	.short	0x0050


	//----- nvinfo : EIATTR_KPARAM_INFO
	.align		4
        /*001c*/ 	.byte	0x04, 0x17
        /*001e*/ 	.short	(.L_11 - .L_10)
.L_10:
        /*0020*/ 	.word	0x00000000
        /*0024*/ 	.short	0x000d
        /*0026*/ 	.short	0x0048
        /*0028*/ 	.byte	0x00, 0xf4, 0x21, 0x00


	//----- nvinfo : EIATTR_KPARAM_INFO
	.align		4
.L_11:
        /*002c*/ 	.byte	0x04, 0x17
        /*002e*/ 	.short	(.L_13 - .L_12)
.L_12:
        /*0030*/ 	.word	0x00000000
        /*0034*/ 	.short	0x000c
        /*0036*/ 	.short	0x0040
        /*0038*/ 	.byte	0x00, 0xf4, 0x21, 0x00


	//----- nvinfo : EIATTR_KPARAM_INFO
	.align		4
.L_13:
        /*003c*/ 	.byte	0x04, 0x17
        /*003e*/ 	.short	(.L_15 - .L_14)
.L_14:
        /*0040*/ 	.word	0x00000000
        /*0044*/ 	.short	0x000b
        /*0046*/ 	.short	0x0038
        /*0048*/ 	.byte	0x00, 0xf0, 0x11, 0x00


	//----- nvinfo : EIATTR_KPARAM_INFO
	.align		4
.L_15:
        /*004c*/ 	.byte	0x04, 0x17
        /*004e*/ 	.short	(.L_17 - .L_16)
.L_16:
        /*0050*/ 	.word	0x00000000
        /*0054*/ 	.short	0x000a
        /*0056*/ 	.short	0x0034
        /*0058*/ 	.byte	0x00, 0xf0, 0x11, 0x00


	//----- nvinfo : EIATTR_KPARAM_INFO
	.align		4
.L_17:
        /*005c*/ 	.byte	0x04, 0x17
        /*005e*/ 	.short	(.L_19 - .L_18)
.L_18:
        /*0060*/ 	.word	0x00000000
        /*0064*/ 	.short	0x0009
        /*0066*/ 	.short	0x0030
        /*0068*/ 	.byte	0x00, 0xf0, 0x11, 0x00


	//----- nvinfo : EIATTR_KPARAM_INFO
	.align		4
.L_19:
        /*006c*/ 	.byte	0x04, 0x17
        /*006e*/ 	.short	(.L_21 - .L_20)
.L_20:
        /*0070*/ 	.word	0x00000000
        /*0074*/ 	.short	0x0008
        /*0076*/ 	.short	0x002c
        /*0078*/ 	.byte	0x00, 0xf0, 0x11, 0x00


	//----- nvinfo : EIATTR_KPARAM_INFO
	.align		4
.L_21:
        /*007c*/ 	.byte	0x04, 0x17
        /*007e*/ 	.short	(.L_23 - .L_22)
.L_22:
        /*0080*/ 	.word	0x00000000
        /*0084*/ 	.short	0x0007
        /*0086*/ 	.short	0x0028
        /*0088*/ 	.byte	0x00, 0xf0, 0x11, 0x00


	//----- nvinfo : EIATTR_KPARAM_INFO
	.align		4
.L_23:
        /*008c*/ 	.byte	0x04, 0x17
        /*008e*/ 	.short	(.L_25 - .L_24)
.L_24:
        /*0090*/ 	.word	0x00000000
        /*0094*/ 	.short	0x0006
        /*0096*/ 	.short	0x0024
        /*0098*/ 	.byte	0x00, 0xf0, 0x11, 0x00


	//----- nvinfo : EIATTR_KPARAM_INFO
	.align		4
.L_25:
        /*009c*/ 	.byte	0x04, 0x17
        /*009e*/ 	.short	(.L_27 - .L_26)
.L_26:
        /*00a0*/ 	.word	0x00000000
        /*00a4*/ 	.short	0x0005
        /*00a6*/ 	.short	0x0020
        /*00a8*/ 	.byte	0x00, 0xf0, 0x11, 0x00


	//----- nvinfo : EIATTR_KPARAM_INFO
	.align		4
.L_27:
        /*00ac*/ 	.byte	0x04, 0x17
        /*00ae*/ 	.short	(.L_29 - .L_28)
.L_28:
        /*00b0*/ 	.word	0x00000000
        /*00b4*/ 	.short	0x0004
        /*00b6*/ 	.short	0x001c
        /*00b8*/ 	.byte	0x00, 0xf0, 0x11, 0x00


	//----- nvinfo : EIATTR_KPARAM_INFO
	.align		4
.L_29:
        /*00bc*/ 	.byte	0x04, 0x17
        /*00be*/ 	.short	(.L_31 - .L_30)
.L_30:
        /*00c0*/ 	.word	0x00000000
        /*00c4*/ 	.short	0x0003
        /*00c6*/ 	.short	0x0018
        /*00c8*/ 	.byte	0x00, 0xf0, 0x11, 0x00


	//----- nvinfo : EIATTR_KPARAM_INFO
	.align		4
.L_31:
        /*00cc*/ 	.byte	0x04, 0x17
        /*00ce*/ 	.short	(.L_33 - .L_32)
.L_32:
        /*00d0*/ 	.word	0x00000000
        /*00d4*/ 	.short	0x0002
        /*00d6*/ 	.short	0x0010
        /*00d8*/ 	.byte	0x00, 0xf4, 0x21, 0x00


	//----- nvinfo : EIATTR_KPARAM_INFO
	.align		4
.L_33:
        /*00dc*/ 	.byte	0x04, 0x17
        /*00de*/ 	.short	(.L_35 - .L_34)
.L_34:
        /*00e0*/ 	.word	0x00000000
        /*00e4*/ 	.short	0x0001
        /*00e6*/ 	.short	0x0008
        /*00e8*/ 	.byte	0x00, 0xf4, 0x21, 0x00


	//----- nvinfo : EIATTR_KPARAM_INFO
	.align		4
.L_35:
        /*00ec*/ 	.byte	0x04, 0x17
        /*00ee*/ 	.short	(.L_37 - .L_36)
.L_36:
        /*00f0*/ 	.word	0x00000000
        /*00f4*/ 	.short	0x0000
        /*00f6*/ 	.short	0x0000
        /*00f8*/ 	.byte	0x00, 0xf4, 0x21, 0x00


	//----- nvinfo : EIATTR_MAXREG_COUNT
	.align		4
.L_37:
        /*00fc*/ 	.byte	0x03, 0x1b
        /*00fe*/ 	.short	0x00ff


	//----- nvinfo : EIATTR_NUM_BARRIERS
	.align		4
        /*0100*/ 	.byte	0x02, 0x4c
        /*0102*/ 	.byte	0x01
	.zero		1


	//----- nvinfo : EIATTR_MERCURY_ISA_VERSION
	.align		4
        /*0104*/ 	.byte	0x03, 0x5f
        /*0106*/ 	.short	0x0000


	//----- nvinfo : EIATTR_EXIT_INSTR_OFFSETS
	.align		4
        /*0108*/ 	.byte	0x04, 0x1c
        /*010a*/ 	.short	(.L_39 - .L_38)


	//   ....[0]....
.L_38:
        /*010c*/ 	.word	0x000020d0


	//   ....[1]....
        /*0110*/ 	.word	0x00002100


	//----- nvinfo : EIATTR_REQNTID
	.align		4
.L_39:
        /*0114*/ 	.byte	0x04, 0x10
        /*0116*/ 	.short	(.L_41 - .L_40)
.L_40:
        /*0118*/ 	.word	0x00000100
        /*011c*/ 	.word	0x00000001
        /*0120*/ 	.word	0x00000001
.L_41:


//--------------------- .nv.callgraph             --------------------------
	.section	.nv.callgraph,"",@"SHT_CUDA_CALLGRAPH"
	.align	4
	.sectionentsize	8
	.align		4
        /*0000*/ 	.word	0x00000000
	.align		4
        /*0004*/ 	.word	0xffffffff
	.align		4
        /*0008*/ 	.word	0x00000000
	.align		4
        /*000c*/ 	.word	0xfffffffe
	.align		4
        /*0010*/ 	.word	0x00000000
	.align		4
        /*0014*/ 	.word	0xfffffffd
	.align		4
        /*0018*/ 	.word	0x00000000
	.align		4
        /*001c*/ 	.word	0xfffffffc


//--------------------- .nv.rel.action            --------------------------
	.section	.nv.rel.action,"",@"SHT_CUDA_RELOCINFO"
	.align	8
	.sectionentsize	8
        /*0000*/ 	.byte	0x73, 0x00, 0x00, 0x00, 0x00, 0x00, 0x00, 0x00, 0x00, 0x00, 0x00, 0x11, 0x25, 0x00, 0x05, 0x36


//--------------------- .nv.constant0.matmul_kernel --------------------------
	.section	.nv.constant0.matmul_kernel,"a",@progbits
	.sectionflags	@""
	.align	4
.nv.constant0.matmul_kernel:
	.zero		432


//--------------------- .text.matmul_kernel       --------------------------
	.section	.text.matmul_kernel,"ax",@progbits
	.sectioninfo	@"SHI_REGISTERS=126"
	.align	128
        .global         matmul_kernel
        .type           matmul_kernel,@function
        .size           matmul_kernel,(.L_x_4 - matmul_kernel)
        .other          matmul_kernel,@"STO_CUDA_ENTRY STV_DEFAULT"
matmul_kernel:
.text.matmul_kernel:
[----:B------:R-:W-:Y:S02]  /*0000*/  IMAD.MOV.U32 R1, RZ, RZ, c[0x0][0x28] ;  /* 0x00000a00ff017624 */ /* 0x000fe400078e00ff */
[----:B------:R-:W-:Y:S01]  /*0010*/  IMAD.MOV.U32 R0, RZ, RZ, 0x1f ;  /* 0x0000001fff007424 */ /* 0x000fe200078e00ff */
[----:B------:R-:W0:Y:S01]  /*0020*/  S2R R5, SR_CTAID.X ;  /* 0x0000000000057919 */ /* 0x000e220000002500 */
[----:B------:R-:W-:Y:S01]  /*0030*/  IMAD.MOV.U32 R70, RZ, RZ, c[0x0][0x180] ;  /* 0x00006000ff467624 */ /* 0x000fe200078e00ff */
[----:B------:R-:W-:Y:S02]  /*0040*/  ULDC UR4, c[0x0][0x180] ;  /* 0x0000600000047ab9 */ /* 0x000fe40000000800 */
[----:B------:R-:W-:Y:S01]  /*0050*/  IADD3 R0, R0, c[0x0][0x17c], RZ ;  /* 0x00005f0000007a10 */ /* 0x000fe20007ffe0ff */
[----:B------:R-:W-:Y:S01]  /*0060*/  ULDC.64 UR6, c[0x0][0x118] ;  /* 0x0000460000067ab9 */ /* 0x000fe20000000a00 */
[----:B------:R-:W-:Y:S02]  /*0070*/  IADD3 R70, R70, 0x1f, RZ ;  /* 0x0000001f46467810 */ /* 0x000fe40007ffe0ff */
[----:B------:R-:W-:-:S04]  /*0080*/  SHF.R.S32.HI R3, RZ, 0x1f, R0 ;  /* 0x0000001fff037819 */ /* 0x000fc80000011400 */
[----:B------:R-:W-:-:S04]  /*0090*/  LEA.HI R3, R3, R0, RZ, 0x5 ;  /* 0x0000000003037211 */ /* 0x000fc800078f28ff */
[----:B------:R-:W-:-:S05]  /*00a0*/  SHF.R.S32.HI R3, RZ, 0x5, R3 ;  /* 0x00000005ff037819 */ /* 0x000fca0000011403 */
[----:B------:R-:W-:Y:S01]  /*00b0*/  IMAD.SHL.U32 R4, R3, 0x8, RZ ;  /* 0x0000000803047824 */ /* 0x000fe200078e00ff */
[----:B0-----:R-:W-:-:S04]  /*00c0*/  IABS R8, R5 ;  /* 0x0000000500087213 */ /* 0x001fc80000000000 */
[-C--:B------:R-:W-:Y:S02]  /*00d0*/  IABS R7, R4.reuse ;  /* 0x0000000400077213 */ /* 0x080fe40000000000 */
[----:B------:R-:W-:Y:S02]  /*00e0*/  IABS R10, R4 ;  /* 0x00000004000a7213 */ /* 0x000fe40000000000 */
[----:B------:R-:W0:Y:S08]  /*00f0*/  I2F.RP R0, R7 ;  /* 0x0000000700007306 */ /* 0x000e300000209400 */
[----:B0-----:R-:W0:Y:S02]  /*0100*/  MUFU.RCP R0, R0 ;  /* 0x0000000000007308 */ /* 0x001e240000001000 */
[----:B0-----:R-:W-:Y:S01]  /*0110*/  IADD3 R2, R0, 0xffffffe, RZ ;  /* 0x0ffffffe00027810 */ /* 0x001fe20007ffe0ff */
[----:B------:R-:W-:-:S05]  /*0120*/  IMAD.MOV R0, RZ, RZ, -R10 ;  /* 0x000000ffff007224 */ /* 0x000fca00078e0a0a */
[----:B------:R0:W1:Y:S02]  /*0130*/  F2I.FTZ.U32.TRUNC.NTZ R3, R2 ;  /* 0x0000000200037305 */ /* 0x000064000021f000 */
[----:B0-----:R-:W-:Y:S02]  /*0140*/  IMAD.MOV.U32 R2, RZ, RZ, RZ ;  /* 0x000000ffff027224 */ /* 0x001fe400078e00ff */
[----:B-1----:R-:W-:-:S04]  /*0150*/  IMAD.MOV R6, RZ, RZ, -R3 ;  /* 0x000000ffff067224 */ /* 0x002fc800078e0a03 */
[----:B------:R-:W-:Y:S02]  /*0160*/  IMAD R9, R6, R7, RZ ;  /* 0x0000000706097224 */ /* 0x000fe400078e02ff */
[----:B------:R-:W-:Y:S02]  /*0170*/  IMAD.MOV.U32 R6, RZ, RZ, R8 ;  /* 0x000000ffff067224 */ /* 0x000fe400078e0008 */
[----:B------:R-:W-:-:S06]  /*0180*/  IMAD.HI.U32 R3, R3, R9, R2 ;  /* 0x0000000903037227 */ /* 0x000fcc00078e0002 */
[----:B------:R-:W-:-:S04]  /*0190*/  IMAD.HI.U32 R3, R3, R6, RZ ;  /* 0x0000000603037227 */ /* 0x000fc800078e00ff */
[----:B------:R-:W-:-:S05]  /*01a0*/  IMAD R0, R3, R0, R6 ;  /* 0x0000000003007224 */ /* 0x000fca00078e0206 */
[----:B------:R-:W-:-:S13]  /*01b0*/  ISETP.GT.U32.AND P1, PT, R7, R0, PT ;  /* 0x000000000700720c */ /* 0x000fda0003f24070 */
[----:B------:R-:W-:Y:S01]  /*01c0*/  @!P1 IMAD.IADD R0, R0, 0x1, -R7 ;  /* 0x0000000100009824 */ /* 0x000fe200078e0a07 */
[----:B------:R-:W-:Y:S02]  /*01d0*/  @!P1 IADD3 R3, R3, 0x1, RZ ;  /* 0x0000000103039810 */ /* 0x000fe40007ffe0ff */
[----:B------:R-:W-:Y:S02]  /*01e0*/  ISETP.NE.AND P1, PT, R4, RZ, PT ;  /* 0x000000ff0400720c */ /* 0x000fe40003f25270 */
[----:B------:R-:W-:Y:S02]  /*01f0*/  ISETP.GE.U32.AND P0, PT, R0, R7, PT ;  /* 0x000000070000720c */ /* 0x000fe40003f06070 */
[----:B------:R-:W-:-:S04]  /*0200*/  LOP3.LUT R0, R5, R4, RZ, 0x3c, !PT ;  /* 0x0000000405007212 */ /* 0x000fc800078e3cff */
[----:B------:R-:W-:Y:S01]  /*0210*/  ISETP.GE.AND P2, PT, R0, RZ, PT ;  /* 0x000000ff0000720c */ /* 0x000fe20003f46270 */
[----:B------:R-:W-:-:S05]  /*0220*/  IMAD.MOV.U32 R0, RZ, RZ, c[0x0][0x178] ;  /* 0x00005e00ff007624 */ /* 0x000fca00078e00ff */
[----:B------:R-:W-:Y:S02]  /*0230*/  IADD3 R0, R0, 0x7f, RZ ;  /* 0x0000007f00007810 */ /* 0x000fe40007ffe0ff */
[----:B------:R-:W-:-:S05]  /*0240*/  @P0 IADD3 R3, R3, 0x1, RZ ;  /* 0x0000000103030810 */ /* 0x000fca0007ffe0ff */
[----:B------:R-:W-:Y:S01]  /*0250*/  IMAD.MOV.U32 R2, RZ, RZ, R3 ;  /* 0x000000ffff027224 */ /* 0x000fe200078e0003 */
[----:B------:R-:W-:-:S03]  /*0260*/  SHF.R.S32.HI R3, RZ, 0x1f, R0 ;  /* 0x0000001fff037819 */ /* 0x000fc60000011400 */
[----:B------:R-:W-:Y:S01]  /*0270*/  @!P2 IMAD.MOV R2, RZ, RZ, -R2 ;  /* 0x000000ffff02a224 */ /* 0x000fe200078e0a02 */
[----:B------:R-:W-:Y:S02]  /*0280*/  @!P1 LOP3.LUT R2, RZ, R4, RZ, 0x33, !PT ;  /* 0x00000004ff029212 */ /* 0x000fe400078e33ff */
[----:B------:R-:W-:-:S03]  /*0290*/  LEA.HI R3, R3, R0, RZ, 0x7 ;  /* 0x0000000003037211 */ /* 0x000fc600078f38ff */
[----:B------:R-:W-:Y:S02]  /*02a0*/  IMAD.SHL.U32 R21, R2, 0x8, RZ ;  /* 0x0000000802157824 */ /* 0x000fe400078e00ff */
[----:B------:R-:W-:-:S03]  /*02b0*/  IMAD.MOV R2, RZ, RZ, -R2 ;  /* 0x000000ffff027224 */ /* 0x000fc600078e0a02 */
[----:B------:R-:W-:Y:S01]  /*02c0*/  LEA.HI.SX32 R3, R3, -R21, 0x19 ;  /* 0x8000001503037211 */ /* 0x000fe200078fcaff */
[----:B------:R-:W-:-:S03]  /*02d0*/  IMAD R4, R4, R2, R5 ;  /* 0x0000000204047224 */ /* 0x000fc600078e0205 */
[----:B------:R-:W-:Y:S02]  /*02e0*/  IMNMX R11, R3, 0x8, PT ;  /* 0x00000008030b7817 */ /* 0x000fe40003800200 */
[----:B------:R-:W-:Y:S02]  /*02f0*/  IABS R9, R4 ;  /* 0x0000000400097213 */ /* 0x000fe40000000000 */
[----:B------:R-:W-:-:S04]  /*0300*/  IABS R7, R11 ;  /* 0x0000000b00077213 */ /* 0x000fc80000000000 */
[----:B------:R-:W0:Y:S08]  /*0310*/  I2F.RP R0, R7 ;  /* 0x0000000700007306 */ /* 0x000e300000209400 */
[----:B0-----:R-:W0:Y:S02]  /*0320*/  MUFU.RCP R0, R0 ;  /* 0x0000000000007308 */ /* 0x001e240000001000 */
[----:B0-----:R-:W-:-:S06]  /*0330*/  IADD3 R3, R0, 0xffffffe, RZ ;  /* 0x0ffffffe00037810 */ /* 0x001fcc0007ffe0ff */
[----:B------:R-:W0:Y:S02]  /*0340*/  F2I.FTZ.U32.TRUNC.NTZ R3, R3 ;  /* 0x0000000300037305 */ /* 0x000e24000021f000 */
[----:B0-----:R-:W-:-:S04]  /*0350*/  IMAD.MOV R6, RZ, RZ, -R3 ;  /* 0x000000ffff067224 */ /* 0x001fc800078e0a03 */
[----:B------:R-:W-:Y:S01]  /*0360*/  IMAD.MOV.U32 R2, RZ, RZ, R6 ;  /* 0x000000ffff027224 */ /* 0x000fe200078e0006 */
[----:B------:R-:W-:-:S03]  /*0370*/  IABS R6, R11 ;  /* 0x0000000b00067213 */ /* 0x000fc60000000000 */
[----:B------:R-:W-:Y:S02]  /*0380*/  IMAD R5, R2, R7, RZ ;  /* 0x0000000702057224 */ /* 0x000fe400078e02ff */
[----:B------:R-:W-:Y:S02]  /*0390*/  IMAD.MOV.U32 R2, RZ, RZ, RZ ;  /* 0x000000ffff027224 */ /* 0x000fe400078e00ff */
[----:B------:R-:W-:Y:S02]  /*03a0*/  IMAD.MOV R0, RZ, RZ, -R6 ;  /* 0x000000ffff007224 */ /* 0x000fe400078e0a06 */
        /* <DEDUP_REMOVED lines=9> */
[----:B------:R-:W-:Y:S02]  /*0440*/  ISETP.GE.AND P2, PT, R0, RZ, PT ;  /* 0x000000ff0000720c */ /* 0x000fe40003f46270 */
[----:B------:R-:W0:Y:S05]  /*0450*/  S2R R0, SR_TID.X ;  /* 0x0000000000007919 */ /* 0x000e2a0000002100 */
[----:B------:R-:W-:Y:S02]  /*0460*/  @P0 IADD3 R2, R2, 0x1, RZ ;  /* 0x0000000102020810 */ /* 0x000fe40007ffe0ff */
[----:B------:R-:W-:-:S03]  /*0470*/  ISETP.GT.AND P0, PT, R70, 0x1f, PT ;  /* 0x0000001f4600780c */ /* 0x000fc60003f04270 */
[----:B------:R-:W-:-:S04]  /*0480*/  IMAD.MOV.U32 R20, RZ, RZ, R2 ;  /* 0x000000ffff147224 */ /* 0x000fc800078e0002 */
[----:B------:R-:W-:Y:S01]  /*0490*/  @!P2 IMAD.MOV R20, RZ, RZ, -R20 ;  /* 0x000000ffff14a224 */ /* 0x000fe200078e0a14 */
[----:B------:R-:W-:-:S05]  /*04a0*/  @!P1 LOP3.LUT R20, RZ, R11, RZ, 0x33, !PT ;  /* 0x0000000bff149212 */ /* 0x000fca00078e33ff */
[----:B------:R-:W-:Y:S02]  /*04b0*/  IMAD.MOV R2, RZ, RZ, -R20 ;  /* 0x000000ffff027224 */ /* 0x000fe400078e0a14 */
[----:B------:R-:W-:Y:S02]  /*04c0*/  IMAD.SHL.U32 R20, R20, 0x20, RZ ;  /* 0x0000002014147824 */ /* 0x000fe400078e00ff */
[----:B------:R-:W-:Y:S01]  /*04d0*/  IMAD R2, R11, R2, R4 ;  /* 0x000000020b027224 */ /* 0x000fe200078e0204 */
[----:B0-----:R-:W-:Y:S02]  /*04e0*/  SHF.R.U32.HI R3, RZ, 0x7, R0 ;  /* 0x00000007ff037819 */ /* 0x001fe40000011600 */
[C---:B------:R-:W-:Y:S01]  /*04f0*/  LOP3.LUT R22, R0.reuse, 0x7f, RZ, 0xc0, !PT ;  /* 0x0000007f00167812 */ /* 0x040fe200078ec0ff */
[----:B------:R-:W-:Y:S01]  /*0500*/  IMAD.IADD R21, R21, 0x1, R2 ;  /* 0x0000000115157824 */ /* 0x000fe200078e0202 */
[----:B------:R-:W-:Y:S02]  /*0510*/  SGXT.U32 R3, R3, 0x1 ;  /* 0x000000010303781a */ /* 0x000fe40000000000 */
[C---:B------:R-:W-:Y:S01]  /*0520*/  LOP3.LUT R2, R0.reuse, 0xe0, RZ, 0xc0, !PT ;  /* 0x000000e000027812 */ /* 0x040fe200078ec0ff */
[----:B------:R-:W-:Y:S01]  /*0530*/  IMAD R21, R21, 0x80, R22 ;  /* 0x0000008015157824 */ /* 0x000fe200078e0216 */
[----:B------:R-:W-:-:S02]  /*0540*/  LOP3.LUT R23, R0, 0x80, RZ, 0xc0, !PT ;  /* 0x0000008000177812 */ /* 0x000fc400078ec0ff */
[----:B------:R-:W-:Y:S02]  /*0550*/  LOP3.LUT R4, R0, 0x1f, RZ, 0xc0, !PT ;  /* 0x0000001f00047812 */ /* 0x000fe400078ec0ff */
[C---:B------:R-:W-:Y:S02]  /*0560*/  LOP3.LUT R5, R3.reuse, 0x2, RZ, 0xfc, !PT ;  /* 0x0000000203057812 */ /* 0x040fe400078efcff */
[C---:B------:R-:W-:Y:S02]  /*0570*/  LOP3.LUT R6, R3.reuse, 0x4, RZ, 0xfc, !PT ;  /* 0x0000000403067812 */ /* 0x040fe400078efcff */
[C---:B------:R-:W-:Y:S02]  /*0580*/  LOP3.LUT R7, R3.reuse, 0x6, RZ, 0xfc, !PT ;  /* 0x0000000603077812 */ /* 0x040fe400078efcff */
[C---:B------:R-:W-:Y:S02]  /*0590*/  LOP3.LUT R8, R3.reuse, 0x8, RZ, 0xfc, !PT ;  /* 0x0000000803087812 */ /* 0x040fe400078efcff */
[----:B------:R-:W-:-:S02]  /*05a0*/  LOP3.LUT R9, R3, 0xa, RZ, 0xfc, !PT ;  /* 0x0000000a03097812 */ /* 0x000fc400078efcff */
[C---:B------:R-:W-:Y:S02]  /*05b0*/  LOP3.LUT R10, R3.reuse, 0xc, RZ, 0xfc, !PT ;  /* 0x0000000c030a7812 */ /* 0x040fe400078efcff */
        /* <DEDUP_REMOVED lines=8> */
[----:B------:R-:W-:Y:S01]  /*0640*/  LOP3.LUT R19, R3, 0x1e, RZ, 0xfc, !PT ;  /* 0x0000001e03137812 */ /* 0x000fe200078efcff */
[----:B------:R-:W-:Y:S05]  /*0650*/  @P0 BRA `(.L_x_0) ;  /* 0x0000006000000947 */ /* 0x000fea0003800000 */
[----:B------:R-:W-:Y:S01]  /*0660*/  IMAD.SHL.U32 R22, R0, 0x10, RZ ;  /* 0x0000001000167824 */ /* 0x000fe200078e00ff */
[----:B------:R-:W-:Y:S01]  /*0670*/  CS2R R36, SRZ ;  /* 0x0000000000247805 */ /* 0x000fe2000001ff00 */
[----:B------:R-:W-:Y:S01]  /*0680*/  CS2R R32, SRZ ;  /* 0x0000000000207805 */ /* 0x000fe2000001ff00 */
[----:B------:R-:W-:Y:S01]  /*0690*/  CS2R R38, SRZ ;  /* 0x0000000000267805 */ /* 0x000fe2000001ff00 */
[----:B------:R-:W-:Y:S01]  /*06a0*/  CS2R R34, SRZ ;  /* 0x0000000000227805 */ /* 0x000fe2000001ff00 */
[----:B------:R-:W-:Y:S05]  /*06b0*/  BRA `(.L_x_1) ;  /* 0x0000115000007947 */ /* 0x000fea0003800000 */
.L_x_0:
[----:B------:R-:W-:Y:S01]  /*06c0*/  IABS R35, c[0x0][0x17c] ;  /* 0x00005f0000237a13 */ /* 0x000fe20000000000 */
[----:B------:R-:W-:Y:S01]  /*06d0*/  IMAD.SHL.U32 R22, R22, 0x2, RZ ;  /* 0x0000000216167824 */ /* 0x000fe200078e00ff */
[----:B------:R-:W-:Y:S01]  /*06e0*/  IABS R34, c[0x0][0x178] ;  /* 0x00005e0000227a13 */ /* 0x000fe20000000000 */
[----:B------:R-:W-:Y:S01]  /*06f0*/  IMAD R69, R4, c[0x0][0x18c], RZ ;  /* 0x0000630004457a24 */ /* 0x000fe200078e02ff */
[----:B------:R-:W0:Y:S01]  /*0700*/  I2F.RP R28, R35 ;  /* 0x00000023001c7306 */ /* 0x000e220000209400 */
[----:B------:R-:W-:Y:S01]  /*0710*/  LEA.HI R30, R2, R20, RZ, 0x1b ;  /* 0x00000014021e7211 */ /* 0x000fe200078fd8ff */
[----:B------:R-:W-:Y:S01]  /*0720*/  IMAD.MOV.U32 R93, RZ, RZ, c[0x0][0x18c] ;  /* 0x00006300ff5d7624 */ /* 0x000fe200078e00ff */
[----:B------:R-:W-:Y:S01]  /*0730*/  ISETP.NE.U32.AND P0, PT, R23, RZ, PT ;  /* 0x000000ff1700720c */ /* 0x000fe20003f05070 */
[----:B------:R-:W-:Y:S01]  /*0740*/  IMAD.MOV.U32 R95, RZ, RZ, c[0x0][0x188] ;  /* 0x00006200ff5f7624 */ /* 0x000fe200078e00ff */
[----:B------:R-:W-:Y:S01]  /*0750*/  SHF.R.S32.HI R23, RZ, 0x1f, R70 ;  /* 0x0000001fff177819 */ /* 0x000fe20000011446 */
[----:B------:R-:W-:Y:S01]  /*0760*/  IMAD R59, R3, c[0x0][0x188], RZ ;  /* 0x00006200033b7a24 */ /* 0x000fe200078e02ff */
[C---:B------:R-:W-:Y:S01]  /*0770*/  IADD3 R36, R30.reuse, 0x18, RZ ;  /* 0x000000181e247810 */ /* 0x040fe20007ffe0ff */
[----:B------:R-:W1:Y:S01]  /*0780*/  I2F.RP R29, R34 ;  /* 0x00000022001d7306 */ /* 0x000e620000209400 */
[----:B------:R-:W-:Y:S01]  /*0790*/  SEL R31, RZ, 0x110, !P0 ;  /* 0x00000110ff1f7807 */ /* 0x000fe20004000000 */
[----:B------:R-:W-:Y:S01]  /*07a0*/  IMAD R60, R19, c[0x0][0x188], RZ ;  /* 0x00006200133c7a24 */ /* 0x000fe200078e02ff */
[----:B------:R-:W-:Y:S01]  /*07b0*/  IADD3 R37, R30, 0x10, RZ ;  /* 0x000000101e257810 */ /* 0x000fe20007ffe0ff */
[----:B------:R-:W-:Y:S01]  /*07c0*/  IMAD R61, R18, c[0x0][0x188], RZ ;  /* 0x00006200123d7a24 */ /* 0x000fe200078e02ff */
[----:B------:R-:W-:Y:S01]  /*07d0*/  LEA.HI R70, R23, R70, RZ, 0x5 ;  /* 0x0000004617467211 */ /* 0x000fe200078f28ff */
[----:B------:R-:W-:Y:S01]  /*07e0*/  IMAD R62, R17, c[0x0][0x188], RZ ;  /* 0x00006200113e7a24 */ /* 0x000fe200078e02ff */
[----:B------:R-:W-:Y:S01]  /*07f0*/  LOP3.LUT R23, R31, R22, RZ, 0x3c, !PT ;  /* 0x000000161f177212 */ /* 0x000fe200078e3cff */
[----:B0-----:R-:W0:Y:S01]  /*0800*/  MUFU.RCP R28, R28 ;  /* 0x0000001c001c7308 */ /* 0x001e220000001000 */
[----:B------:R-:W-:Y:S01]  /*0810*/  IADD3 R38, R30, 0x8, RZ ;  /* 0x000000081e267810 */ /* 0x000fe20007ffe0ff */
[----:B------:R-:W-:Y:S01]  /*0820*/  IMAD R63, R16, c[0x0][0x188], RZ ;  /* 0x00006200103f7a24 */ /* 0x000fe200078e02ff */
[----:B------:R-:W-:Y:S01]  /*0830*/  ISETP.GE.AND P0, PT, R30, RZ, PT ;  /* 0x000000ff1e00720c */ /* 0x000fe20003f06270 */
[----:B------:R-:W-:Y:S01]  /*0840*/  IMAD R64, R15, c[0x0][0x188], RZ ;  /* 0x000062000f407a24 */ /* 0x000fe200078e02ff */
[----:B------:R-:W-:Y:S01]  /*0850*/  IABS R32, R30 ;  /* 0x0000001e00207213 */ /* 0x000fe20000000000 */
[----:B------:R-:W-:Y:S01]  /*0860*/  IMAD R65, R14, c[0x0][0x188], RZ ;  /* 0x000062000e417a24 */ /* 0x000fe200078e02ff */
[----:B------:R-:W-:Y:S01]  /*0870*/  ISETP.GE.AND P2, PT, R36, RZ, PT ;  /* 0x000000ff2400720c */ /* 0x000fe20003f46270 */
[----:B-1----:R-:W1:Y:S01]  /*0880*/  MUFU.RCP R29, R29 ;  /* 0x0000001d001d7308 */ /* 0x002e620000001000 */
[----:B------:R-:W-:Y:S01]  /*0890*/  IMAD R71, R13, c[0x0][0x188], RZ ;  /* 0x000062000d477a24 */ /* 0x000fe200078e02ff */
[----:B------:R-:W-:Y:S01]  /*08a0*/  CS2R R40, SRZ ;  /* 0x0000000000287805 */ /* 0x000fe2000001ff00 */
[----:B------:R-:W-:Y:S01]  /*08b0*/  IMAD R73, R12, c[0x0][0x188], RZ ;  /* 0x000062000c497a24 */ /* 0x000fe200078e02ff */
[----:B------:R-:W-:Y:S01]  /*08c0*/  CS2R R42, SRZ ;  /* 0x00000000002a7805 */ /* 0x000fe2000001ff00 */
[----:B------:R-:W-:Y:S01]  /*08d0*/  IMAD R75, R11, c[0x0][0x188], RZ ;  /* 0x000062000b4b7a24 */ /* 0x000fe200078e02ff */
[----:B------:R-:W-:Y:S01]  /*08e0*/  CS2R R44, SRZ ;  /* 0x00000000002c7805 */ /* 0x000fe2000001ff00 */
[----:B------:R-:W-:Y:S01]  /*08f0*/  IMAD R77, R10, c[0x0][0x188], RZ ;  /* 0x000062000a4d7a24 */ /* 0x000fe200078e02ff */
[----:B0-----:R-:W-:Y:S01]  /*0900*/  IADD3 R24, R28, 0xffffffe, RZ ;  /* 0x0ffffffe1c187810 */ /* 0x001fe20007ffe0ff */
[----:B------:R-:W-:Y:S01]  /*0910*/  IMAD R79, R9, c[0x0][0x188], RZ ;  /* 0x00006200094f7a24 */ /* 0x000fe200078e02ff */
[----:B------:R-:W-:Y:S01]  /*0920*/  CS2R R46, SRZ ;  /* 0x00000000002e7805 */ /* 0x000fe2000001ff00 */
[----:B------:R-:W-:Y:S01]  /*0930*/  IMAD R81, R8, c[0x0][0x188], RZ ;  /* 0x0000620008517a24 */ /* 0x000fe200078e02ff */
[----:B------:R0:W2:Y:S01]  /*0940*/  F2I.FTZ.U32.TRUNC.NTZ R25, R24 ;  /* 0x0000001800197305 */ /* 0x0000a2000021f000 */
[----:B------:R-:W-:Y:S01]  /*0950*/  IMAD R83, R7, c[0x0][0x188], RZ ;  /* 0x0000620007537a24 */ /* 0x000fe200078e02ff */
[----:B------:R-:W-:Y:S01]  /*0960*/  SHF.R.S32.HI R70, RZ, 0x5, R70 ;  /* 0x00000005ff467819 */ /* 0x000fe20000011446 */
[----:B------:R-:W-:Y:S01]  /*0970*/  IMAD R85, R6, c[0x0][0x188], RZ ;  /* 0x0000620006557a24 */ /* 0x000fe200078e02ff */
[----:B-1----:R-:W-:Y:S01]  /*0980*/  IADD3 R26, R29, 0xffffffe, RZ ;  /* 0x0ffffffe1d1a7810 */ /* 0x002fe20007ffe0ff */
[----:B------:R-:W-:Y:S01]  /*0990*/  IMAD R87, R5, c[0x0][0x188], RZ ;  /* 0x0000620005577a24 */ /* 0x000fe200078e02ff */
[----:B------:R-:W-:Y:S01]  /*09a0*/  LOP3.LUT R74, R23, 0x20, RZ, 0x3c, !PT ;  /* 0x00000020174a7812 */ /* 0x000fe200078e3cff */
[----:B------:R-:W-:Y:S01]  /*09b0*/  IMAD.SHL.U32 R93, R93, 0x20, RZ ;  /* 0x000000205d5d7824 */ /* 0x000fe200078e00ff */
[----:B------:R1:W3:Y:S01]  /*09c0*/  F2I.FTZ.U32.TRUNC.NTZ R27, R26 ;  /* 0x0000001a001b7305 */ /* 0x0002e2000021f000 */
[----:B0-----:R-:W-:Y:S01]  /*09d0*/  IMAD.MOV.U32 R24, RZ, RZ, RZ ;  /* 0x000000ffff187224 */ /* 0x001fe200078e00ff */
[----:B------:R-:W-:Y:S01]  /*09e0*/  LOP3.LUT R76, R23, 0x40, RZ, 0x3c, !PT ;  /* 0x00000040174c7812 */ /* 0x000fe200078e3cff */
[----:B------:R-:W-:Y:S01]  /*09f0*/  IMAD.SHL.U32 R95, R95, 0x20, RZ ;  /* 0x000000205f5f7824 */ /* 0x000fe200078e00ff */
[----:B------:R-:W-:Y:S01]  /*0a00*/  LOP3.LUT R72, R23, 0x60, RZ, 0x3c, !PT ;  /* 0x0000006017487812 */ /* 0x000fe200078e3cff */
[----:B--2---:R-:W-:-:S02]  /*0a10*/  IMAD.MOV R28, RZ, RZ, -R25 ;  /* 0x000000ffff1c7224 */ /* 0x004fc400078e0a19 */
[----:B-1----:R-:W-:Y:S02]  /*0a20*/  IMAD.MOV.U32 R26, RZ, RZ, RZ ;  /* 0x000000ffff1a7224 */ /* 0x002fe400078e00ff */
[----:B------:R-:W-:Y:S01]  /*0a30*/  IMAD R29, R28, R35, RZ ;  /* 0x000000231c1d7224 */ /* 0x000fe200078e02ff */
[----:B------:R-:W-:Y:S01]  /*0a40*/  IABS R28, R36 ;  /* 0x00000024001c7213 */ /* 0x000fe20000000000 */
[----:B---3--:R-:W-:Y:S02]  /*0a50*/  IMAD.MOV R33, RZ, RZ, -R27 ;  /* 0x000000ffff217224 */ /* 0x008fe400078e0a1b */
[----:B------:R-:W-:Y:S01]  /*0a60*/  IMAD.HI.U32 R24, R25, R29, R24 ;  /* 0x0000001d19187227 */ /* 0x000fe200078e0018 */
[----:B------:R-:W-:-:S03]  /*0a70*/  IABS R25, R37 ;  /* 0x0000002500197213 */ /* 0x000fc60000000000 */
[----:B------:R-:W-:Y:S01]  /*0a80*/  IMAD R31, R33, R34, RZ ;  /* 0x00000022211f7224 */ /* 0x000fe200078e02ff */
[----:B------:R-:W-:Y:S01]  /*0a90*/  IABS R33, R21 ;  /* 0x0000001500217213 */ /* 0x000fe20000000000 */
[----:B------:R-:W-:-:S04]  /*0aa0*/  IMAD.HI.U32 R22, R24, R28, RZ ;  /* 0x0000001c18167227 */ /* 0x000fc800078e00ff */
[----:B------:R-:W-:Y:S01]  /*0ab0*/  IMAD.HI.U32 R27, R27, R31, R26 ;  /* 0x0000001f1b1b7227 */ /* 0x000fe200078e001a */
[----:B------:R-:W-:-:S03]  /*0ac0*/  IABS R31, R38 ;  /* 0x00000026001f7213 */ /* 0x000fc60000000000 */
[----:B------:R-:W-:Y:S02]  /*0ad0*/  IMAD.MOV.U32 R30, RZ, RZ, R25 ;  /* 0x000000ffff1e7224 */ /* 0x000fe400078e0019 */
[----:B------:R-:W-:Y:S02]  /*0ae0*/  IMAD.MOV R29, RZ, RZ, -R22 ;  /* 0x000000ffff1d7224 */ /* 0x000fe400078e0a16 */
[----:B------:R-:W-:-:S04]  /*0af0*/  IMAD.HI.U32 R22, R24, R30, RZ ;  /* 0x0000001e18167227 */ /* 0x000fc800078e00ff */
[----:B------:R-:W-:-:S04]  /*0b00*/  IMAD.HI.U32 R25, R24, R31, RZ ;  /* 0x0000001f18197227 */ /* 0x000fc800078e00ff */
[----:B------:R-:W-:-:S04]  /*0b10*/  IMAD.HI.U32 R26, R24, R32, RZ ;  /* 0x00000020181a7227 */ /* 0x000fc800078e00ff */
[----:B------:R-:W-:Y:S02]  /*0b20*/  IMAD.MOV R22, RZ, RZ, -R22 ;  /* 0x000000ffff167224 */ /* 0x000fe400078e0a16 */
[----:B------:R-:W-:Y:S02]  /*0b30*/  IMAD R24, R35, R29, R28 ;  /* 0x0000001d23187224 */ /* 0x000fe400078e021c */
[----:B------:R-:W-:Y:S02]  /*0b40*/  IMAD.MOV R28, RZ, RZ, -R25 ;  /* 0x000000ffff1c7224 */ /* 0x000fe400078e0a19 */
[----:B------:R-:W-:Y:S01]  /*0b50*/  IMAD.HI.U32 R27, R27, R33, RZ ;  /* 0x000000211b1b7227 */ /* 0x000fe200078e00ff */
[----:B------:R-:W-:-:S03]  /*0b60*/  ISETP.GT.U32.AND P1, PT, R35, R24, PT ;  /* 0x000000182300720c */ /* 0x000fc60003f24070 */
[----:B------:R-:W-:Y:S02]  /*0b70*/  IMAD.MOV R25, RZ, RZ, -R26 ;  /* 0x000000ffff197224 */ /* 0x000fe400078e0a1a */
[C---:B------:R-:W-:Y:S01]  /*0b80*/  IMAD R26, R35.reuse, R22, R30 ;  /* 0x00000016231a7224 */ /* 0x040fe200078e021e */
[C---:B------:R-:W-:Y:S01]  /*0b90*/  LOP3.LUT R22, R0.reuse, 0xc0, RZ, 0xc0, !PT ;  /* 0x000000c000167812 */ /* 0x040fe200078ec0ff */
[----:B------:R-:W-:Y:S01]  /*0ba0*/  IMAD.MOV R29, RZ, RZ, -R27 ;  /* 0x000000ffff1d7224 */ /* 0x000fe200078e0a1b */
[----:B------:R-:W-:Y:S01]  /*0bb0*/  LOP3.LUT R30, R0, 0x7, RZ, 0xc0, !PT ;  /* 0x00000007001e7812 */ /* 0x000fe200078ec0ff */
[C---:B------:R-:W-:Y:S01]  /*0bc0*/  IMAD R27, R35.reuse, R28, R31 ;  /* 0x0000001c231b7224 */ /* 0x040fe200078e021f */
[C---:B------:R-:W-:Y:S01]  /*0bd0*/  ISETP.GT.U32.AND P3, PT, R35.reuse, R26, PT ;  /* 0x0000001a2300720c */ /* 0x040fe20003f64070 */
[C---:B------:R-:W-:Y:S01]  /*0be0*/  IMAD R28, R35.reuse, R25, R32 ;  /* 0x00000019231c7224 */ /* 0x040fe200078e0220 */
[----:B------:R-:W-:Y:S01]  /*0bf0*/  SHF.R.U32.HI R56, RZ, 0x2, R22 ;  /* 0x00000002ff387819 */ /* 0x000fe20000011616 */
[----:B------:R-:W-:Y:S01]  /*0c00*/  IMAD R29, R34, R29, R33 ;  /* 0x0000001d221d7224 */ /* 0x000fe200078e0221 */
[C---:B------:R-:W-:Y:S01]  /*0c10*/  ISETP.GT.U32.AND P4, PT, R35.reuse, R27, PT ;  /* 0x0000001b2300720c */ /* 0x040fe20003f84070 */
[----:B------:R-:W-:Y:S01]  /*0c20*/  @!P1 IMAD.IADD R24, R24, 0x1, -R35 ;  /* 0x0000000118189824 */ /* 0x000fe200078e0a23 */
[C---:B------:R-:W-:Y:S01]  /*0c30*/  ISETP.GT.U32.AND P5, PT, R35.reuse, R28, PT ;  /* 0x0000001c2300720c */ /* 0x040fe20003fa4070 */
[----:B------:R-:W-:Y:S01]  /*0c40*/  IMAD.SHL.U32 R31, R0, 0x8, RZ ;  /* 0x00000008001f7824 */ /* 0x000fe200078e00ff */
[----:B------:R-:W-:Y:S01]  /*0c50*/  ISETP.GT.U32.AND P6, PT, R34, R29, PT ;  /* 0x0000001d2200720c */ /* 0x000fe20003fc4070 */
[----:B------:R-:W-:Y:S01]  /*0c60*/  IMAD.SHL.U32 R25, R0, 0x2, RZ ;  /* 0x0000000200197824 */ /* 0x000fe200078e00ff */
[----:B------:R-:W-:-:S02]  /*0c70*/  ISETP.GT.U32.AND P1, PT, R35, R24, PT ;  /* 0x000000182300720c */ /* 0x000fc40003f24070 */
[----:B------:R-:W-:Y:S01]  /*0c80*/  LOP3.LUT R33, R31, 0x30, RZ, 0xc0, !PT ;  /* 0x000000301f217812 */ /* 0x000fe200078ec0ff */
[--C-:B------:R-:W-:Y:S01]  /*0c90*/  @!P3 IMAD.IADD R26, R26, 0x1, -R35.reuse ;  /* 0x000000011a1ab824 */ /* 0x100fe200078e0a23 */
[----:B------:R-:W-:Y:S02]  /*0ca0*/  LOP3.LUT R31, R25, 0x10, RZ, 0xc0, !PT ;  /* 0x00000010191f7812 */ /* 0x000fe400078ec0ff */
[----:B------:R-:W-:Y:S01]  /*0cb0*/  ISETP.GE.AND P3, PT, R37, RZ, PT ;  /* 0x000000ff2500720c */ /* 0x000fe20003f66270 */
[--C-:B------:R-:W-:Y:S01]  /*0cc0*/  @!P4 IMAD.IADD R27, R27, 0x1, -R35.reuse ;  /* 0x000000011b1bc824 */ /* 0x100fe200078e0a23 */
[----:B------:R-:W-:Y:S01]  /*0cd0*/  ISETP.GT.U32.AND P4, PT, R35, R26, PT ;  /* 0x0000001a2300720c */ /* 0x000fe20003f84070 */
[--C-:B------:R-:W-:Y:S01]  /*0ce0*/  @!P5 IMAD.IADD R28, R28, 0x1, -R35.reuse ;  /* 0x000000011c1cd824 */ /* 0x100fe200078e0a23 */
[----:B------:R-:W-:Y:S01]  /*0cf0*/  LEA.HI R31, R22, R31, RZ, 0x1f ;  /* 0x0000001f161f7211 */ /* 0x000fe200078ff8ff */
[----:B------:R-:W-:Y:S01]  /*0d00*/  @!P6 IMAD.IADD R29, R29, 0x1, -R34 ;  /* 0x000000011d1de824 */ /* 0x000fe200078e0a22 */
[C---:B------:R-:W-:Y:S01]  /*0d10*/  ISETP.GT.U32.AND P5, PT, R35.reuse, R27, PT ;  /* 0x0000001b2300720c */ /* 0x040fe20003fa4070 */
[----:B------:R-:W-:Y:S01]  /*0d20*/  @!P1 IMAD.IADD R24, R24, 0x1, -R35 ;  /* 0x0000000118189824 */ /* 0x000fe200078e0a23 */
[----:B------:R-:W-:Y:S01]  /*0d30*/  ISETP.GT.U32.AND P6, PT, R35, R28, PT ;  /* 0x0000001c2300720c */ /* 0x000fe20003fc4070 */
[----:B------:R-:W-:Y:S01]  /*0d40*/  IMAD R32, R30, 0x40, R33 ;  /* 0x000000401e207824 */ /* 0x000fe200078e0221 */
[----:B------:R-:W-:Y:S01]  /*0d50*/  ISETP.GT.U32.AND P1, PT, R34, R29, PT ;  /* 0x0000001d2200720c */ /* 0x000fe20003f24070 */
[----:B------:R-:W-:Y:S01]  /*0d60*/  IMAD.SHL.U32 R22, R0, 0x10, RZ ;  /* 0x0000001000167824 */ /* 0x000fe200078e00ff */
[--C-:B------:R-:W-:Y:S01]  /*0d70*/  LOP3.LUT R56, R56, 0x1fe, R25.reuse, 0x78, !PT ;  /* 0x000001fe38387812 */ /* 0x100fe200078e7819 */
[----:B------:R-:W-:Y:S01]  /*0d80*/  @!P2 IMAD.MOV R24, RZ, RZ, -R24 ;  /* 0x000000ffff18a224 */ /* 0x000fe200078e0a18 */
[----:B------:R-:W-:Y:S01]  /*0d90*/  LOP3.LUT R25, R32, 0x30, R25, 0x78, !PT ;  /* 0x0000003020197812 */ /* 0x000fe200078e7819 */
[--C-:B------:R-:W-:Y:S01]  /*0da0*/  @!P4 IMAD.IADD R26, R26, 0x1, -R35.reuse ;  /* 0x000000011a1ac824 */ /* 0x100fe200078e0a23 */
[----:B------:R-:W-:Y:S01]  /*0db0*/  ISETP.GE.AND P4, PT, R38, RZ, PT ;  /* 0x000000ff2600720c */ /* 0x000fe20003f86270 */
[----:B------:R-:W-:Y:S01]  /*0dc0*/  IMAD R30, R30, 0x110, RZ ;  /* 0x000001101e1e7824 */ /* 0x000fe200078e02ff */
[----:B------:R-:W-:Y:S01]  /*0dd0*/  LOP3.LUT R58, R22, 0x200, RZ, 0xc0, !PT ;  /* 0x00000200163a7812 */ /* 0x000fe200078ec0ff */
[--C-:B------:R-:W-:Y:S01]  /*0de0*/  @!P5 IMAD.IADD R27, R27, 0x1, -R35.reuse ;  /* 0x000000011b1bd824 */ /* 0x100fe200078e0a23 */
[----:B------:R-:W-:Y:S01]  /*0df0*/  CS2R R36, SRZ ;  /* 0x0000000000247805 */ /* 0x000fe2000001ff00 */
[----:B------:R-:W-:Y:S01]  /*0e00*/  @!P6 IMAD.IADD R28, R28, 0x1, -R35 ;  /* 0x000000011c1ce824 */ /* 0x000fe200078e0a23 */
[----:B------:R-:W-:Y:S01]  /*0e10*/  LOP3.LUT R31, R30, R31, RZ, 0x3c, !PT ;  /* 0x0000001f1e1f7212 */ /* 0x000fe200078e3cff */
[----:B------:R-:W-:Y:S01]  /*0e20*/  IMAD.IADD R58, R58, 0x1, R25 ;  /* 0x000000013a3a7824 */ /* 0x000fe200078e0219 */
[----:B------:R-:W-:Y:S01]  /*0e30*/  LOP3.LUT R25, RZ, c[0x0][0x17c], RZ, 0x33, !PT ;  /* 0x00005f00ff197a12 */ /* 0x000fe200078e33ff */
[----:B------:R-:W-:Y:S01]  /*0e40*/  @!P1 IMAD.IADD R29, R29, 0x1, -R34 ;  /* 0x000000011d1d9824 */ /* 0x000fe200078e0a22 */
[----:B------:R-:W-:Y:S01]  /*0e50*/  ISETP.NE.AND P1, PT, RZ, c[0x0][0x17c], PT ;  /* 0x00005f00ff007a0c */ /* 0x000fe20003f25270 */
[----:B------:R-:W-:Y:S01]  /*0e60*/  @!P3 IMAD.MOV R26, RZ, RZ, -R26 ;  /* 0x000000ffff1ab224 */ /* 0x000fe200078e0a1a */
[----:B------:R-:W-:Y:S01]  /*0e70*/  CS2R R38, SRZ ;  /* 0x0000000000267805 */ /* 0x000fe2000001ff00 */
[----:B------:R-:W-:Y:S01]  /*0e80*/  @!P4 IMAD.MOV R27, RZ, RZ, -R27 ;  /* 0x000000ffff1bc224 */ /* 0x000fe200078e0a1b */
[C---:B------:R-:W-:Y:S01]  /*0e90*/  SEL R91, R25.reuse, R24, !P1 ;  /* 0x00000018195b7207 */ /* 0x040fe20004800000 */
[----:B------:R-:W-:Y:S01]  /*0ea0*/  @!P0 IMAD.MOV R28, RZ, RZ, -R28 ;  /* 0x000000ffff1c8224 */ /* 0x000fe200078e0a1c */
[C---:B------:R-:W-:Y:S01]  /*0eb0*/  SEL R89, R25.reuse, R26, !P1 ;  /* 0x0000001a19597207 */ /* 0x040fe20004800000 */
[----:B------:R-:W-:Y:S01]  /*0ec0*/  IMAD.SHL.U32 R30, R0, 0x80, RZ ;  /* 0x00000080001e7824 */ /* 0x000fe200078e00ff */
[C---:B------:R-:W-:Y:S01]  /*0ed0*/  SEL R99, R25.reuse, R27, !P1 ;  /* 0x0000001b19637207 */ /* 0x040fe20004800000 */
[----:B------:R-:W-:Y:S01]  /*0ee0*/  CS2R R32, SRZ ;  /* 0x0000000000207805 */ /* 0x000fe2000001ff00 */
[----:B------:R-:W-:Y:S01]  /*0ef0*/  SEL R97, R25, R28, !P1 ;  /* 0x0000001c19617207 */ /* 0x000fe20004800000 */
[----:B------:R-:W-:Y:S01]  /*0f00*/  CS2R R34, SRZ ;  /* 0x0000000000227805 */ /* 0x000fe2000001ff00 */
[----:B------:R-:W-:Y:S01]  /*0f10*/  ISETP.GE.AND P1, PT, R21, RZ, PT ;  /* 0x000000ff1500720c */ /* 0x000fe20003f26270 */
[----:B------:R-:W-:Y:S01]  /*0f20*/  IMAD R91, R91, c[0x0][0x190], RZ ;  /* 0x000064005b5b7a24 */ /* 0x000fe200078e02ff */
[----:B------:R-:W-:Y:S01]  /*0f30*/  ISETP.NE.AND P0, PT, RZ, c[0x0][0x178], PT ;  /* 0x00005e00ff007a0c */ /* 0x000fe20003f05270 */
[----:B------:R-:W-:Y:S01]  /*0f40*/  IMAD R89, R89, c[0x0][0x190], RZ ;  /* 0x0000640059597a24 */ /* 0x000fe200078e02ff */
[----:B------:R-:W-:Y:S01]  /*0f50*/  LOP3.LUT R30, R30, 0x800, RZ, 0xc0, !PT ;  /* 0x000008001e1e7812 */ /* 0x000fe200078ec0ff */
[----:B------:R-:W-:-:S02]  /*0f60*/  IMAD R99, R99, c[0x0][0x190], RZ ;  /* 0x0000640063637a24 */ /* 0x000fc400078e02ff */
[----:B------:R-:W-:Y:S02]  /*0f70*/  IMAD R97, R97, c[0x0][0x190], RZ ;  /* 0x0000640061617a24 */ /* 0x000fe400078e02ff */
[----:B------:R-:W-:-:S04]  /*0f80*/  IMAD.IADD R57, R30, 0x1, R31 ;  /* 0x000000011e397824 */ /* 0x000fc800078e021f */
[----:B------:R-:W-:Y:S02]  /*0f90*/  @!P1 IMAD.MOV R29, RZ, RZ, -R29 ;  /* 0x000000ffff1d9224 */ /* 0x000fe400078e0a1d */
[----:B------:R-:W-:Y:S02]  /*0fa0*/  @!P0 LOP3.LUT R29, RZ, c[0x0][0x178], RZ, 0x33, !PT ;  /* 0x00005e00ff1d8a12 */ /* 0x000fe400078e33ff */
[----:B------:R-:W-:-:S03]  /*0fb0*/  LEA R68, P0, R69, c[0x0][0x168], 0x1 ;  /* 0x00005a0045447a11 */ /* 0x000fc600078008ff */
[----:B------:R-:W-:Y:S01]  /*0fc0*/  IMAD R29, R29, c[0x0][0x184], RZ ;  /* 0x000061001d1d7a24 */ /* 0x000fe200078e02ff */
[----:B------:R-:W-:-:S04]  /*0fd0*/  LEA.HI.X.SX32 R69, R69, c[0x0][0x16c], 0x1, P0 ;  /* 0x00005b0045457a11 */ /* 0x000fc800000f0eff */
[----:B------:R-:W-:-:S04]  /*0fe0*/  LEA R66, P0, R29, c[0x0][0x160], 0x1 ;  /* 0x000058001d427a11 */ /* 0x000fc800078008ff */
[----:B------:R-:W-:-:S04]  /*0ff0*/  LEA.HI.X.SX32 R67, R29, c[0x0][0x164], 0x1, P0 ;  /* 0x000059001d437a11 */ /* 0x000fc800000f0eff */
.L_x_2:
[----:B------:R-:W-:Y:S01]  /*1000*/  ISETP.GE.AND P0, PT, R3, UR4, PT ;  /* 0x0000000403007c0c */ /* 0x000fe2000bf06270 */
[----:B------:R-:W-:Y:S01]  /*1010*/  IMAD.WIDE R24, R59, 0x2, R66 ;  /* 0x000000023b187825 */ /* 0x000fe200078e0242 */
[----:B------:R-:W-:Y:S02]  /*1020*/  PRMT R50, RZ, 0x7610, R50 ;  /* 0x00007610ff327816 */ /* 0x000fe40000000032 */
[----:B------:R-:W-:Y:S01]  /*1030*/  ISETP.GE.AND P1, PT, R8, UR4, PT ;  /* 0x0000000408007c0c */ /* 0x000fe2000bf26270 */
[----:B------:R-:W-:Y:S01]  /*1040*/  IMAD.WIDE R26, R81, 0x2, R66 ;  /* 0x00000002511a7825 */ /* 0x000fe200078e0242 */
[----:B------:R-:W-:Y:S02]  /*1050*/  PRMT R52, RZ, 0x7610, R52 ;  /* 0x00007610ff347816 */ /* 0x000fe40000000034 */
[----:B------:R-:W-:-:S05]  /*1060*/  ISETP.GE.AND P2, PT, R12, UR4, PT ;  /* 0x000000040c007c0c */ /* 0x000fca000bf46270 */
[----:B------:R0:W2:Y:S01]  /*1070*/  @!P0 LDG.E.U16 R50, [R24.64] ;  /* 0x0000000618328981 */ /* 0x0000a2000c1e1500 */
[----:B------:R-:W-:Y:S01]  /*1080*/  ISETP.GE.AND P0, PT, R5, UR4, PT ;  /* 0x0000000405007c0c */ /* 0x000fe2000bf06270 */
[----:B------:R-:W-:Y:S01]  /*1090*/  IMAD.WIDE R48, R87, 0x2, R66 ;  /* 0x0000000257307825 */ /* 0x000fe200078e0242 */
[----:B------:R-:W-:Y:S01]  /*10a0*/  PRMT R51, RZ, 0x7610, R51 ;  /* 0x00007610ff337816 */ /* 0x000fe20000000033 */
[----:B------:R1:W3:Y:S01]  /*10b0*/  @!P1 LDG.E.U16 R52, [R26.64] ;  /* 0x000000061a349981 */ /* 0x0002e2000c1e1500 */
[----:B------:R-:W-:Y:S01]  /*10c0*/  ISETP.GE.AND P1, PT, R16, UR4, PT ;  /* 0x0000000410007c0c */ /* 0x000fe2000bf26270 */
[----:B------:R-:W-:Y:S01]  /*10d0*/  IMAD.WIDE R28, R73, 0x2, R66 ;  /* 0x00000002491c7825 */ /* 0x000fe200078e0242 */
[----:B------:R-:W-:Y:S02]  /*10e0*/  PRMT R54, RZ, 0x7610, R54 ;  /* 0x00007610ff367816 */ /* 0x000fe40000000036 */
[----:B------:R-:W-:Y:S01]  /*10f0*/  PRMT R78, RZ, 0x7610, R78 ;  /* 0x00007610ff4e7816 */ /* 0x000fe2000000004e */
[----:B------:R-:W-:Y:S01]  /*1100*/  IMAD.WIDE R30, R63, 0x2, R66 ;  /* 0x000000023f1e7825 */ /* 0x000fe200078e0242 */
[----:B------:R-:W-:-:S02]  /*1110*/  PRMT R53, RZ, 0x7610, R53 ;  /* 0x00007610ff357816 */ /* 0x000fc40000000035 */
[----:B------:R4:W5:Y:S04]  /*1120*/  @!P2 LDG.E.U16 R54, [R28.64] ;  /* 0x000000061c36a981 */ /* 0x000968000c1e1500 */
[----:B------:R1:W5:Y:S01]  /*1130*/  @!P0 LDG.E.U16 R51, [R48.64] ;  /* 0x0000000630338981 */ /* 0x000362000c1e1500 */
[----:B------:R-:W-:Y:S01]  /*1140*/  ISETP.GE.AND P0, PT, R6, UR4, PT ;  /* 0x0000000406007c0c */ /* 0x000fe2000bf06270 */
[----:B0-----:R-:W-:Y:S02]  /*1150*/  IMAD.WIDE R24, R85, 0x2, R66 ;  /* 0x0000000255187825 */ /* 0x001fe400078e0242 */
[----:B------:R0:W5:Y:S01]  /*1160*/  @!P1 LDG.E.U16 R78, [R30.64] ;  /* 0x000000061e4e9981 */ /* 0x000162000c1e1500 */
[----:B------:R-:W-:-:S09]  /*1170*/  ISETP.GE.AND P1, PT, R7, UR4, PT ;  /* 0x0000000407007c0c */ /* 0x000fd2000bf26270 */
[----:B------:R0:W5:Y:S01]  /*1180*/  @!P0 LDG.E.U16 R53, [R24.64] ;  /* 0x0000000618358981 */ /* 0x000162000c1e1500 */
[----:B------:R-:W-:Y:S01]  /*1190*/  ISETP.GE.AND P0, PT, R11, UR4, PT ;  /* 0x000000040b007c0c */ /* 0x000fe2000bf06270 */
[----:B-1----:R-:W-:Y:S01]  /*11a0*/  IMAD.WIDE R26, R83, 0x2, R66 ;  /* 0x00000002531a7825 */ /* 0x002fe200078e0242 */
[----:B------:R-:W-:Y:S02]  /*11b0*/  PRMT R101, RZ, 0x7610, R101 ;  /* 0x00007610ff657816 */ /* 0x000fe40000000065 */
[----:B------:R-:W-:Y:S02]  /*11c0*/  PRMT R103, RZ, 0x7610, R103 ;  /* 0x00007610ff677816 */ /* 0x000fe40000000067 */
[----:B------:R-:W-:Y:S02]  /*11d0*/  ISETP.GE.AND P2, PT, R9, UR4, PT ;  /* 0x0000000409007c0c */ /* 0x000fe4000bf46270 */
[----:B------:R1:W5:Y:S01]  /*11e0*/  @!P1 LDG.E.U16 R101, [R26.64] ;  /* 0x000000061a659981 */ /* 0x000362000c1e1500 */
[----:B0-----:R-:W-:Y:S01]  /*11f0*/  IMAD.WIDE R24, R75, 0x2, R66 ;  /* 0x000000024b187825 */ /* 0x001fe200078e0242 */
[----:B------:R-:W-:-:S02]  /*1200*/  ISETP.GE.AND P1, PT, R13, UR4, PT ;  /* 0x000000040d007c0c */ /* 0x000fc4000bf26270 */
[----:B------:R-:W-:Y:S02]  /*1210*/  PRMT R49, RZ, 0x7610, R49 ;  /* 0x00007610ff317816 */ /* 0x000fe40000000031 */
[----:B------:R0:W5:Y:S01]  /*1220*/  @!P0 LDG.E.U16 R103, [R24.64] ;  /* 0x0000000618678981 */ /* 0x000162000c1e1500 */
[----:B------:R-:W-:Y:S01]  /*1230*/  ISETP.GE.AND P0, PT, R14, UR4, PT ;  /* 0x000000040e007c0c */ /* 0x000fe2000bf06270 */
[----:B----4-:R-:W-:Y:S01]  /*1240*/  IMAD.WIDE R28, R79, 0x2, R66 ;  /* 0x000000024f1c7825 */ /* 0x010fe200078e0242 */
[----:B------:R-:W-:Y:S02]  /*1250*/  PRMT R105, RZ, 0x7610, R105 ;  /* 0x00007610ff697816 */ /* 0x000fe40000000069 */
[----:B------:R-:W-:Y:S01]  /*1260*/  PRMT R107, RZ, 0x7610, R107 ;  /* 0x00007610ff6b7816 */ /* 0x000fe2000000006b */
[--C-:B-1----:R-:W-:Y:S01]  /*1270*/  IMAD.WIDE R26, R71, 0x2, R66.reuse ;  /* 0x00000002471a7825 */ /* 0x102fe200078e0242 */
[----:B------:R1:W4:Y:S04]  /*1280*/  @!P2 LDG.E.U16 R49, [R28.64] ;  /* 0x000000061c31a981 */ /* 0x000328000c1e1500 */
[----:B------:R0:W4:Y:S01]  /*1290*/  @!P1 LDG.E.U16 R105, [R26.64] ;  /* 0x000000061a699981 */ /* 0x000122000c1e1500 */
[----:B-1----:R-:W-:Y:S01]  /*12a0*/  IMAD.WIDE R28, R65, 0x2, R66 ;  /* 0x00000002411c7825 */ /* 0x002fe200078e0242 */
[----:B------:R-:W-:-:S04]  /*12b0*/  ISETP.GE.AND P1, PT, R15, UR4, PT ;  /* 0x000000040f007c0c */ /* 0x000fc8000bf26270 */
[----:B------:R1:W4:Y:S01]  /*12c0*/  @!P0 LDG.E.U16 R107, [R28.64] ;  /* 0x000000061c6b8981 */ /* 0x000322000c1e1500 */
[----:B------:R-:W-:Y:S01]  /*12d0*/  ISETP.GE.AND P0, PT, R17, UR4, PT ;  /* 0x0000000411007c0c */ /* 0x000fe2000bf06270 */
[----:B0-----:R-:W-:Y:S01]  /*12e0*/  IMAD.WIDE R24, R64, 0x2, R66 ;  /* 0x0000000240187825 */ /* 0x001fe200078e0242 */
[----:B------:R-:W-:Y:S02]  /*12f0*/  PRMT R109, RZ, 0x7610, R109 ;  /* 0x00007610ff6d7816 */ /* 0x000fe4000000006d */
[----:B------:R-:W-:Y:S01]  /*1300*/  PRMT R111, RZ, 0x7610, R111 ;  /* 0x00007610ff6f7816 */ /* 0x000fe2000000006f */
[--C-:B------:R-:W-:Y:S01]  /*1310*/  IMAD.WIDE R26, R62, 0x2, R66.reuse ;  /* 0x000000023e1a7825 */ /* 0x100fe200078e0242 */
[----:B------:R-:W-:Y:S02]  /*1320*/  ISETP.GE.AND P3, PT, R10, UR4, PT ;  /* 0x000000040a007c0c */ /* 0x000fe4000bf66270 */
[----:B------:R0:W4:Y:S01]  /*1330*/  @!P1 LDG.E.U16 R109, [R24.64] ;  /* 0x00000006186d9981 */ /* 0x000122000c1e1500 */
[----:B------:R-:W-:Y:S01]  /*1340*/  ISETP.GE.AND P1, PT, R18, UR4, PT ;  /* 0x0000000412007c0c */ /* 0x000fe2000bf26270 */
[----:B------:R-:W-:Y:S01]  /*1350*/  IMAD.WIDE R30, R77, 0x2, R66 ;  /* 0x000000024d1e7825 */ /* 0x000fe200078e0242 */
[----:B------:R-:W-:-:S02]  /*1360*/  PRMT R55, RZ, 0x7610, R55 ;  /* 0x00007610ff377816 */ /* 0x000fc40000000037 */
[----:B------:R0:W4:Y:S01]  /*1370*/  @!P0 LDG.E.U16 R111, [R26.64] ;  /* 0x000000061a6f8981 */ /* 0x000122000c1e1500 */
[----:B------:R-:W-:Y:S01]  /*1380*/  ISETP.GE.AND P0, PT, R19, UR4, PT ;  /* 0x0000000413007c0c */ /* 0x000fe2000bf06270 */
[----:B-1----:R-:W-:Y:S01]  /*1390*/  IMAD.WIDE R28, R61, 0x2, R66 ;  /* 0x000000023d1c7825 */ /* 0x002fe200078e0242 */
[----:B------:R-:W-:Y:S02]  /*13a0*/  PRMT R113, RZ, 0x7610, R113 ;  /* 0x00007610ff717816 */ /* 0x000fe40000000071 */
[----:B------:R-:W-:Y:S01]  /*13b0*/  PRMT R115, RZ, 0x7610, R115 ;  /* 0x00007610ff737816 */ /* 0x000fe20000000073 */
[----:B------:R1:W4:Y:S04]  /*13c0*/  @!P3 LDG.E.U16 R55, [R30.64] ;  /* 0x000000061e37b981 */ /* 0x000328000c1e1500 */
[----:B------:R0:W4:Y:S01]  /*13d0*/  @!P1 LDG.E.U16 R113, [R28.64] ;  /* 0x000000061c719981 */ /* 0x000122000c1e1500 */
[----:B-1----:R-:W-:-:S05]  /*13e0*/  IMAD.WIDE R30, R60, 0x2, R66 ;  /* 0x000000023c1e7825 */ /* 0x002fca00078e0242 */
[----:B------:R-:W4:Y:S04]  /*13f0*/  @!P0 LDG.E.U16 R115, [R30.64] ;  /* 0x000000061e738981 */ /* 0x000f28000c1e1500 */
[----:B------:R-:W-:Y:S01]  /*1400*/  BAR.SYNC.DEFER_BLOCKING 0x0 ;  /* 0x0000000000007b1d */ /* 0x000fe20000010000 */
[----:B------:R-:W-:Y:S01]  /*1410*/  ISETP.GE.AND P0, PT, R4, UR4, PT ;  /* 0x0000000404007c0c */ /* 0x000fe2000bf06270 */
[----:B0-----:R-:W-:Y:S01]  /*1420*/  IMAD.WIDE R24, R97, 0x2, R68 ;  /* 0x0000000261187825 */ /* 0x001fe200078e0244 */
[----:B------:R-:W-:Y:S02]  /*1430*/  PRMT R117, RZ, 0x7610, R117 ;  /* 0x00007610ff757816 */ /* 0x000fe40000000075 */
[----:B------:R-:W-:Y:S01]  /*1440*/  PRMT R119, RZ, 0x7610, R119 ;  /* 0x00007610ff777816 */ /* 0x000fe20000000077 */
[----:B------:R-:W-:Y:S01]  /*1450*/  IMAD.WIDE R26, R99, 0x2, R68 ;  /* 0x00000002631a7825 */ /* 0x000fe200078e0244 */
[----:B------:R-:W-:-:S02]  /*1460*/  PRMT R121, RZ, 0x7610, R121 ;  /* 0x00007610ff797816 */ /* 0x000fc40000000079 */
[----:B------:R-:W-:Y:S01]  /*1470*/  PRMT R123, RZ, 0x7610, R123 ;  /* 0x00007610ff7b7816 */ /* 0x000fe2000000007b */
[----:B------:R-:W-:-:S04]  /*1480*/  IMAD.WIDE R28, R89, 0x2, R68 ;  /* 0x00000002591c7825 */ /* 0x000fc800078e0244 */
[----:B------:R0:W4:Y:S04]  /*1490*/  @!P0 LDG.E.U16 R117, [R24.64] ;  /* 0x0000000618758981 */ /* 0x000128000c1e1500 */
[----:B------:R-:W4:Y:S04]  /*14a0*/  @!P0 LDG.E.U16 R119, [R26.64] ;  /* 0x000000061a778981 */ /* 0x000f28000c1e1500 */
[----:B------:R-:W4:Y:S01]  /*14b0*/  @!P0 LDG.E.U16 R121, [R28.64] ;  /* 0x000000061c798981 */ /* 0x000f22000c1e1500 */
[----:B0-----:R-:W-:-:S05]  /*14c0*/  IMAD.WIDE R24, R91, 0x2, R68 ;  /* 0x000000025b187825 */ /* 0x001fca00078e0244 */
[----:B------:R-:W4:Y:S01]  /*14d0*/  @!P0 LDG.E.U16 R123, [R24.64] ;  /* 0x00000006187b8981 */ /* 0x000f22000c1e1500 */
[----:B------:R-:W-:-:S04]  /*14e0*/  IADD3 R70, R70, -0x1, RZ ;  /* 0xffffffff46467810 */ /* 0x000fc80007ffe0ff */
[----:B------:R-:W-:Y:S01]  /*14f0*/  ISETP.NE.U32.AND P0, PT, R70, RZ, PT ;  /* 0x000000ff4600720c */ /* 0x000fe20003f05070 */
[----:B------:R-:W-:Y:S01]  /*1500*/  UIADD3 UR4, UR4, -0x20, URZ ;  /* 0xffffffe004047890 */ /* 0x000fe2000fffe03f */
[----:B------:R-:W-:-:S04]  /*1510*/  IMAD.WIDE R68, R93, 0x2, R68 ;  /* 0x000000025d447825 */ /* 0x000fc800078e0244 */
[----:B------:R-:W-:Y:S01]  /*1520*/  IMAD.WIDE R66, R95, 0x2, R66 ;  /* 0x000000025f427825 */ /* 0x000fe200078e0242 */
[----:B--2---:R-:W-:Y:S04]  /*1530*/  STS.U16 [R23], R50 ;  /* 0x0000003217007388 */ /* 0x004fe80000000400 */
[----:B---3--:R-:W-:Y:S04]  /*1540*/  STS.U16 [R23+0x800], R52 ;  /* 0x0008003417007388 */ /* 0x008fe80000000400 */
[----:B-----5:R-:W-:Y:S04]  /*1550*/  STS.U16 [R23+0x1000], R54 ;  /* 0x0010003617007388 */ /* 0x020fe80000000400 */
[----:B------:R-:W-:Y:S04]  /*1560*/  STS.U16 [R23+0x1800], R78 ;  /* 0x0018004e17007388 */ /* 0x000fe80000000400 */
[----:B------:R-:W-:Y:S04]  /*1570*/  STS.U16 [R74+0x200], R51 ;  /* 0x000200334a007388 */ /* 0x000fe80000000400 */
[----:B----4-:R-:W-:Y:S04]  /*1580*/  STS.U16 [R74+0xa00], R49 ;  /* 0x000a00314a007388 */ /* 0x010fe80000000400 */
[----:B------:R-:W-:Y:S04]  /*1590*/  STS.U16 [R74+0x1200], R105 ;  /* 0x001200694a007388 */ /* 0x000fe80000000400 */
        /* <DEDUP_REMOVED lines=13> */
[----:B------:R-:W-:Y:S06]  /*1670*/  BAR.SYNC.DEFER_BLOCKING 0x0 ;  /* 0x0000000000007b1d */ /* 0x000fec0000010000 */
[----:B------:R-:W-:Y:S04]  /*1680*/  LDSM.16.MT88.4 R52, [R57] ;  /* 0x000000003934783b */ /* 0x000fe80000004200 */
[----:B------:R-:W0:Y:S04]  /*1690*/  LDSM.16.M88.4 R24, [R58+0x2000] ;  /* 0x002000003a18783b */ /* 0x000e280000000200 */
[----:B------:R-:W1:Y:S04]  /*16a0*/  LDSM.16.M88.4 R28, [R58+0x2400] ;  /* 0x002400003a1c783b */ /* 0x000e680000000200 */
[----:B------:R-:W2:Y:S01]  /*16b0*/  LDSM.16.MT88.4 R48, [R57+0x80] ;  /* 0x000080003930783b */ /* 0x000ea20000004200 */
[C---:B0-----:R-:W-:Y:S08]  /*16c0*/  HMMA.16816.F32.BF16 R40, R52.reuse, R24, R40 ;  /* 0x000000183428723c */ /* 0x041ff00000041828 */
[----:B-1----:R-:W-:Y:S01]  /*16d0*/  HMMA.16816.F32.BF16 R36, R52, R28, R36 ;  /* 0x0000001c3424723c */ /* 0x002fe20000041824 */
[----:B------:R-:W0:Y:S07]  /*16e0*/  LDSM.16.MT88.4 R52, [R57+0x1000] ;  /* 0x001000003934783b */ /* 0x000e2e0000004200 */
[C---:B--2---:R-:W-:Y:S08]  /*16f0*/  HMMA.16816.F32.BF16 R32, R48.reuse, R24, R32 ;  /* 0x000000183020723c */ /* 0x044ff00000041820 */
[----:B------:R-:W-:Y:S01]  /*1700*/  HMMA.16816.F32.BF16 R44, R48, R28, R44 ;  /* 0x0000001c302c723c */ /* 0x000fe2000004182c */
[----:B------:R-:W1:Y:S07]  /*1710*/  LDSM.16.MT88.4 R48, [R57+0x1080] ;  /* 0x001080003930783b */ /* 0x000e6e0000004200 */
[C---:B0-----:R-:W-:Y:S08]  /*1720*/  HMMA.16816.F32.BF16 R40, R52.reuse, R26, R40 ;  /* 0x0000001a3428723c */ /* 0x041ff00000041828 */
[----:B------:R-:W-:Y:S08]  /*1730*/  HMMA.16816.F32.BF16 R36, R52, R30, R36 ;  /* 0x0000001e3424723c */ /* 0x000ff00000041824 */
[C---:B-1----:R-:W-:Y:S08]  /*1740*/  HMMA.16816.F32.BF16 R32, R48.reuse, R26, R32 ;  /* 0x0000001a3020723c */ /* 0x042ff00000041820 */
[----:B------:R-:W-:Y:S01]  /*1750*/  HMMA.16816.F32.BF16 R44, R48, R30, R44 ;  /* 0x0000001e302c723c */ /* 0x000fe2000004182c */
[----:B------:R-:W-:Y:S07]  /*1760*/  @P0 BRA `(.L_x_2) ;  /* 0xfffff89000000947 */ /* 0x000fee000383ffff */
[----:B------:R-:W-:-:S15]  /*1770*/  NOP ;  /* 0x0000000000007918 */ /* 0x000fde0000000000 */
[----:B------:R-:W-:-:S01]  /*1780*/  NOP ;  /* 0x0000000000007918 */ /* 0x000fc20000000000 */
[----:B------:R-:W-:Y:S02]  /*1790*/  F2FP.BF16.PACK_AB R35, R47, R35 ;  /* 0x000000232f23723e */ /* 0x000fe400000010ff */
[----:B------:R-:W-:-:S02]  /*17a0*/  F2FP.BF16.PACK_AB R34, R46, R34 ;  /* 0x000000222e22723e */ /* 0x000fc400000010ff */
[----:B------:R-:W-:Y:S02]  /*17b0*/  F2FP.BF16.PACK_AB R39, R39, R43 ;  /* 0x0000002b2727723e */ /* 0x000fe400000010ff */
[----:B------:R-:W-:Y:S02]  /*17c0*/  F2FP.BF16.PACK_AB R38, R38, R42 ;  /* 0x0000002a2626723e */ /* 0x000fe400000010ff */
[----:B------:R-:W-:Y:S02]  /*17d0*/  F2FP.BF16.PACK_AB R33, R45, R33 ;  /* 0x000000212d21723e */ /* 0x000fe400000010ff */
[----:B------:R-:W-:Y:S02]  /*17e0*/  F2FP.BF16.PACK_AB R32, R44, R32 ;  /* 0x000000202c20723e */ /* 0x000fe400000010ff */
[----:B------:R-:W-:Y:S02]  /*17f0*/  F2FP.BF16.PACK_AB R37, R37, R41 ;  /* 0x000000292525723e */ /* 0x000fe400000010ff */
[----:B------:R-:W-:-:S02]  /*1800*/  F2FP.BF16.PACK_AB R36, R36, R40 ;  /* 0x000000282424723e */ /* 0x000fc400000010ff */
.L_x_1:
[----:B------:R-:W-:Y:S01]  /*1810*/  SHF.R.S32.HI R5, RZ, 0x6, R0 ;  /* 0x00000006ff057819 */ /* 0x000fe20000011400 */
[----:B------:R-:W-:Y:S01]  /*1820*/  BAR.SYNC.DEFER_BLOCKING 0x0 ;  /* 0x0000000000007b1d */ /* 0x000fe20000010000 */
[----:B------:R-:W-:Y:S01]  /*1830*/  IMAD.SHL.U32 R4, R4, 0x4, RZ ;  /* 0x0000000404047824 */ /* 0x000fe200078e00ff */
[----:B------:R-:W-:-:S02]  /*1840*/  LOP3.LUT R7, R22, 0x70, RZ, 0xc0, !PT ;  /* 0x0000007016077812 */ /* 0x000fc400078ec0ff */
[----:B------:R-:W-:Y:S02]  /*1850*/  SGXT R5, R5, 0x1 ;  /* 0x000000010505781a */ /* 0x000fe40000000200 */
[----:B------:R-:W-:Y:S02]  /*1860*/  LOP3.LUT R6, R0, 0x18, RZ, 0xc0, !PT ;  /* 0x0000001800067812 */ /* 0x000fe400078ec0ff */
[----:B------:R-:W-:Y:S01]  /*1870*/  LOP3.LUT R5, R4, 0x1008, R5, 0x78, !PT ;  /* 0x0000100804057812 */ /* 0x000fe200078e7805 */
[----:B------:R-:W-:Y:S01]  /*1880*/  IMAD.SHL.U32 R4, R0, 0x20, RZ ;  /* 0x0000002000047824 */ /* 0x000fe200078e00ff */
[C---:B------:R-:W-:Y:S01]  /*1890*/  ISETP.GE.AND P0, PT, R21.reuse, c[0x0][0x178], PT ;  /* 0x00005e0015007a0c */ /* 0x040fe20003f06270 */
[----:B------:R-:W-:Y:S01]  /*18a0*/  IMAD R7, R6, 0x100, R7 ;  /* 0x0000010006077824 */ /* 0x000fe200078e0207 */
[----:B------:R-:W-:Y:S01]  /*18b0*/  LOP3.LUT R13, R20, 0x1c, R3, 0xfe, !PT ;  /* 0x0000001c140d7812 */ /* 0x000fe200078efe03 */
[----:B------:R-:W-:Y:S01]  /*18c0*/  IMAD R21, R21, c[0x0][0x194], RZ ;  /* 0x0000650015157a24 */ /* 0x000fe200078e02ff */
[----:B------:R-:W-:-:S02]  /*18d0*/  LOP3.LUT R5, R5, 0x400, R4, 0xf8, !PT ;  /* 0x0000040005057812 */ /* 0x000fc400078ef804 */
[----:B------:R-:W-:Y:S02]  /*18e0*/  LEA.HI R7, R6, R7, RZ, 0x1f ;  /* 0x0000000706077211 */ /* 0x000fe400078ff8ff */
[----:B------:R-:W-:Y:S02]  /*18f0*/  LOP3.LUT R5, R5, 0x80, R0, 0xf8, !PT ;  /* 0x0000008005057812 */ /* 0x000fe400078ef800 */
[----:B------:R-:W-:Y:S01]  /*1900*/  LEA R26, P2, R21, c[0x0][0x170], 0x1 ;  /* 0x00005c00151a7a11 */ /* 0x000fe200078408ff */
[----:B------:R-:W-:Y:S01]  /*1910*/  IMAD R19, R2, 0x4, R7 ;  /* 0x0000000402137824 */ /* 0x000fe200078e0207 */
[----:B------:R-:W-:Y:S01]  /*1920*/  LOP3.LUT R2, R5, 0x4, RZ, 0x3c, !PT ;  /* 0x0000000405027812 */ /* 0x000fe200078e3cff */
[----:B------:R-:W-:Y:S01]  /*1930*/  STS [R5], R36 ;  /* 0x0000002405007388 */ /* 0x000fe20000000800 */
[----:B------:R-:W-:Y:S02]  /*1940*/  LOP3.LUT R4, R20, R3, RZ, 0xfc, !PT ;  /* 0x0000000314047212 */ /* 0x000fe400078efcff */
[C---:B------:R-:W-:Y:S01]  /*1950*/  LOP3.LUT R22, R19.reuse, 0x4, RZ, 0x3c, !PT ;  /* 0x0000000413167812 */ /* 0x040fe200078e3cff */
[----:B------:R-:W-:Y:S01]  /*1960*/  STS [R5+0x200], R37 ;  /* 0x0002002505007388 */ /* 0x000fe20000000800 */
[----:B------:R-:W-:-:S02]  /*1970*/  LOP3.LUT R23, R19, 0x8, RZ, 0x3c, !PT ;  /* 0x0000000813177812 */ /* 0x000fc400078e3cff */
[----:B------:R-:W-:Y:S01]  /*1980*/  LOP3.LUT R24, R19, 0xc, RZ, 0x3c, !PT ;  /* 0x0000000c13187812 */ /* 0x000fe200078e3cff */
[----:B------:R-:W-:Y:S01]  /*1990*/  STS [R5+0x100], R32 ;  /* 0x0001002005007388 */ /* 0x000fe20000000800 */
[----:B------:R-:W-:Y:S02]  /*19a0*/  LEA.HI.X.SX32 R28, R21, c[0x0][0x174], 0x1, P2 ;  /* 0x00005d00151c7a11 */ /* 0x000fe400010f0eff */
[----:B------:R-:W-:Y:S01]  /*19b0*/  ISETP.LT.AND P1, PT, R4, c[0x0][0x17c], !P0 ;  /* 0x00005f0004007a0c */ /* 0x000fe20004721270 */
[----:B------:R0:W-:Y:S01]  /*19c0*/  STS [R5+0x300], R33 ;  /* 0x0003002105007388 */ /* 0x0001e20000000800 */
[C-C-:B------:R-:W-:Y:S02]  /*19d0*/  LOP3.LUT R0, R20.reuse, 0x1e, R3.reuse, 0xfe, !PT ;  /* 0x0000001e14007812 */ /* 0x140fe400078efe03 */
[C-C-:B------:R-:W-:Y:S01]  /*19e0*/  LOP3.LUT R12, R20.reuse, 0x1a, R3.reuse, 0xfe, !PT ;  /* 0x0000001a140c7812 */ /* 0x140fe200078efe03 */
[----:B------:R-:W-:Y:S01]  /*19f0*/  STS [R2+0x800], R38 ;  /* 0x0008002602007388 */ /* 0x000fe20000000800 */
[----:B------:R-:W-:-:S02]  /*1a00*/  LOP3.LUT R14, R20, 0x18, R3, 0xfe, !PT ;  /* 0x00000018140e7812 */ /* 0x000fc400078efe03 */
[C-C-:B------:R-:W-:Y:S01]  /*1a10*/  LOP3.LUT R15, R20.reuse, 0x16, R3.reuse, 0xfe, !PT ;  /* 0x00000016140f7812 */ /* 0x140fe200078efe03 */
[----:B------:R-:W-:Y:S01]  /*1a20*/  STS [R2+0xa00], R39 ;  /* 0x000a002702007388 */ /* 0x000fe20000000800 */
[--C-:B------:R-:W-:Y:S01]  /*1a30*/  LOP3.LUT R16, R20, 0x14, R3.reuse, 0xfe, !PT ;  /* 0x0000001414107812 */ /* 0x100fe200078efe03 */
[----:B0-----:R-:W-:Y:S01]  /*1a40*/  IMAD R5, R4, c[0x0][0x198], RZ ;  /* 0x0000660004057a24 */ /* 0x001fe200078e02ff */
[C-C-:B------:R-:W-:Y:S01]  /*1a50*/  LOP3.LUT R17, R20.reuse, 0x12, R3.reuse, 0xfe, !PT ;  /* 0x0000001214117812 */ /* 0x140fe200078efe03 */
[----:B------:R-:W-:Y:S01]  /*1a60*/  STS [R2+0x900], R34 ;  /* 0x0009002202007388 */ /* 0x000fe20000000800 */
[C-C-:B------:R-:W-:Y:S02]  /*1a70*/  LOP3.LUT R18, R20.reuse, 0x10, R3.reuse, 0xfe, !PT ;  /* 0x0000001014127812 */ /* 0x140fe400078efe03 */
[----:B------:R-:W-:Y:S01]  /*1a80*/  LEA R4, P2, R5, R26, 0x1 ;  /* 0x0000001a05047211 */ /* 0x000fe200078408ff */
[----:B------:R0:W-:Y:S01]  /*1a90*/  STS [R2+0xb00], R35 ;  /* 0x000b002302007388 */ /* 0x0001e20000000800 */
[----:B------:R-:W-:-:S02]  /*1aa0*/  LOP3.LUT R11, R20, 0xe, R3, 0xfe, !PT ;  /* 0x0000000e140b7812 */ /* 0x000fc400078efe03 */
[C-C-:B------:R-:W-:Y:S01]  /*1ab0*/  LOP3.LUT R10, R20.reuse, 0xc, R3.reuse, 0xfe, !PT ;  /* 0x0000000c140a7812 */ /* 0x140fe200078efe03 */
[----:B------:R-:W-:Y:S01]  /*1ac0*/  BAR.SYNC.DEFER_BLOCKING 0x0 ;  /* 0x0000000000007b1d */ /* 0x000fe20000010000 */
[C-C-:B------:R-:W-:Y:S02]  /*1ad0*/  LOP3.LUT R8, R20.reuse, 0xa, R3.reuse, 0xfe, !PT ;  /* 0x0000000a14087812 */ /* 0x140fe400078efe03 */
[C-C-:B------:R-:W-:Y:S02]  /*1ae0*/  LOP3.LUT R7, R20.reuse, 0x8, R3.reuse, 0xfe, !PT ;  /* 0x0000000814077812 */ /* 0x140fe400078efe03 */
[C-C-:B------:R-:W-:Y:S02]  /*1af0*/  LOP3.LUT R6, R20.reuse, 0x6, R3.reuse, 0xfe, !PT ;  /* 0x0000000614067812 */ /* 0x140fe400078efe03 */
[C-C-:B0-----:R-:W-:Y:S02]  /*1b00*/  LOP3.LUT R2, R20.reuse, 0x2, R3.reuse, 0xfe, !PT ;  /* 0x0000000214027812 */ /* 0x141fe400078efe03 */
[----:B------:R-:W-:-:S02]  /*1b10*/  LOP3.LUT R20, R20, 0x4, R3, 0xfe, !PT ;  /* 0x0000000414147812 */ /* 0x000fc400078efe03 */
[C---:B------:R-:W-:Y:S01]  /*1b20*/  ISETP.LT.AND P4, PT, R2.reuse, c[0x0][0x17c], !P0 ;  /* 0x00005f0002007a0c */ /* 0x040fe20004781270 */
[----:B------:R-:W-:Y:S01]  /*1b30*/  IMAD R9, R2, c[0x0][0x198], RZ ;  /* 0x0000660002097a24 */ /* 0x000fe200078e02ff */
[----:B------:R-:W-:-:S04]  /*1b40*/  LEA.HI.X.SX32 R5, R5, R28, 0x1, P2 ;  /* 0x0000001c05057211 */ /* 0x000fc800010f0eff */
[----:B------:R-:W-:-:S04]  /*1b50*/  LEA R2, P3, R9, R26, 0x1 ;  /* 0x0000001a09027211 */ /* 0x000fc800078608ff */
[----:B------:R-:W-:Y:S01]  /*1b60*/  LEA.HI.X.SX32 R3, R9, R28, 0x1, P3 ;  /* 0x0000001c09037211 */ /* 0x000fe200018f0eff */
[----:B------:R-:W-:Y:S01]  /*1b70*/  IMAD R9, R6, c[0x0][0x198], RZ ;  /* 0x0000660006097a24 */ /* 0x000fe200078e02ff */
[C---:B------:R-:W-:Y:S01]  /*1b80*/  ISETP.LT.AND P3, PT, R20.reuse, c[0x0][0x17c], !P0 ;  /* 0x00005f0014007a0c */ /* 0x040fe20004761270 */
[----:B------:R-:W0:Y:S01]  /*1b90*/  LDS R25, [R19] ;  /* 0x0000000013197984 */ /* 0x000e220000000800 */
[----:B------:R-:W-:-:S03]  /*1ba0*/  IMAD R20, R20, c[0x0][0x198], RZ ;  /* 0x0000660014147a24 */ /* 0x000fc600078e02ff */
[----:B------:R-:W1:Y:S04]  /*1bb0*/  LDS R27, [R22] ;  /* 0x00000000161b7984 */ /* 0x000e680000000800 */
[----:B------:R-:W2:Y:S04]  /*1bc0*/  LDS R31, [R23] ;  /* 0x00000000171f7984 */ /* 0x000ea80000000800 */
[----:B------:R-:W3:Y:S04]  /*1bd0*/  LDS R33, [R24] ;  /* 0x0000000018217984 */ /* 0x000ee80000000800 */
[----:B------:R4:W5:Y:S04]  /*1be0*/  LDS R21, [R19+0x400] ;  /* 0x0004000013157984 */ /* 0x0009680000000800 */
[----:B------:R-:W3:Y:S04]  /*1bf0*/  LDS R29, [R22+0x400] ;  /* 0x00040000161d7984 */ /* 0x000ee80000000800 */
[----:B------:R-:W3:Y:S01]  /*1c00*/  LDS R23, [R23+0x400] ;  /* 0x0004000017177984 */ /* 0x000ee20000000800 */
[----:B----4-:R-:W-:-:S03]  /*1c10*/  IMAD R19, R7, c[0x0][0x198], RZ ;  /* 0x0000660007137a24 */ /* 0x010fc600078e02ff */
[----:B------:R-:W4:Y:S04]  /*1c20*/  LDS R35, [R24+0x400] ;  /* 0x0004000018237984 */ /* 0x000f280000000800 */
[----:B0-----:R0:W-:Y:S01]  /*1c30*/  @P1 STG.E.U16 [R4.64], R25 ;  /* 0x0000001904001986 */ /* 0x0011e2000c101506 */
[----:B------:R-:W-:-:S03]  /*1c40*/  ISETP.LT.AND P1, PT, R7, c[0x0][0x17c], !P0 ;  /* 0x00005f0007007a0c */ /* 0x000fc60004721270 */
[----:B-1----:R1:W-:Y:S01]  /*1c50*/  @P4 STG.E.U16 [R2.64], R27 ;  /* 0x0000001b02004986 */ /* 0x0023e2000c101506 */
[----:B------:R-:W-:Y:S02]  /*1c60*/  ISETP.LT.AND P4, PT, R6, c[0x0][0x17c], !P0 ;  /* 0x00005f0006007a0c */ /* 0x000fe40004781270 */
[----:B------:R-:W-:-:S04]  /*1c70*/  LEA R6, P2, R20, R26, 0x1 ;  /* 0x0000001a14067211 */ /* 0x000fc800078408ff */
[----:B------:R-:W-:Y:S01]  /*1c80*/  LEA.HI.X.SX32 R7, R20, R28, 0x1, P2 ;  /* 0x0000001c14077211 */ /* 0x000fe200010f0eff */
[C---:B------:R-:W-:Y:S01]  /*1c90*/  IMAD R20, R8.reuse, c[0x0][0x198], RZ ;  /* 0x0000660008147a24 */ /* 0x040fe200078e02ff */
[----:B------:R-:W-:Y:S02]  /*1ca0*/  ISETP.LT.AND P2, PT, R8, c[0x0][0x17c], !P0 ;  /* 0x00005f0008007a0c */ /* 0x000fe40004741270 */
[-C--:B0-----:R-:W-:Y:S01]  /*1cb0*/  LEA R4, P5, R9, R26.reuse, 0x1 ;  /* 0x0000001a09047211 */ /* 0x081fe200078a08ff */
[----:B--2---:R0:W-:Y:S01]  /*1cc0*/  @P3 STG.E.U16 [R6.64], R31 ;  /* 0x0000001f06003986 */ /* 0x0041e2000c101506 */
[-C--:B-1----:R-:W-:Y:S02]  /*1cd0*/  LEA R2, P6, R19, R26.reuse, 0x1 ;  /* 0x0000001a13027211 */ /* 0x082fe400078c08ff */
[----:B------:R-:W-:Y:S02]  /*1ce0*/  LEA R8, P3, R20, R26, 0x1 ;  /* 0x0000001a14087211 */ /* 0x000fe400078608ff */
[----:B------:R-:W-:-:S02]  /*1cf0*/  LEA.HI.X.SX32 R5, R9, R28, 0x1, P5 ;  /* 0x0000001c09057211 */ /* 0x000fc400028f0eff */
[-C--:B------:R-:W-:Y:S01]  /*1d00*/  LEA.HI.X.SX32 R3, R19, R28.reuse, 0x1, P6 ;  /* 0x0000001c13037211 */ /* 0x080fe200030f0eff */
[----:B------:R-:W-:Y:S01]  /*1d10*/  IMAD R19, R10, c[0x0][0x198], RZ ;  /* 0x000066000a137a24 */ /* 0x000fe200078e02ff */
[----:B------:R-:W-:Y:S01]  /*1d20*/  LEA.HI.X.SX32 R9, R20, R28, 0x1, P3 ;  /* 0x0000001c14097211 */ /* 0x000fe200018f0eff */
[----:B---3--:R1:W-:Y:S01]  /*1d30*/  @P4 STG.E.U16 [R4.64], R33 ;  /* 0x0000002104004986 */ /* 0x0083e2000c101506 */
[----:B------:R-:W-:Y:S01]  /*1d40*/  ISETP.LT.AND P3, PT, R10, c[0x0][0x17c], !P0 ;  /* 0x00005f000a007a0c */ /* 0x000fe20004761270 */
[----:B0-----:R-:W-:Y:S01]  /*1d50*/  IMAD R7, R11, c[0x0][0x198], RZ ;  /* 0x000066000b077a24 */ /* 0x001fe200078e02ff */
[----:B------:R-:W-:Y:S01]  /*1d60*/  LEA R10, P4, R19, R26, 0x1 ;  /* 0x0000001a130a7211 */ /* 0x000fe200078808ff */
[----:B-----5:R0:W-:Y:S01]  /*1d70*/  @P1 STG.E.U16 [R2.64], R21 ;  /* 0x0000001502001986 */ /* 0x0201e2000c101506 */
[C---:B------:R-:W-:Y:S01]  /*1d80*/  ISETP.LT.AND P1, PT, R18.reuse, c[0x0][0x17c], !P0 ;  /* 0x00005f0012007a0c */ /* 0x040fe20004721270 */
[----:B------:R-:W-:Y:S01]  /*1d90*/  IMAD R18, R18, c[0x0][0x198], RZ ;  /* 0x0000660012127a24 */ /* 0x000fe200078e02ff */
[----:B------:R-:W-:Y:S01]  /*1da0*/  PRMT R25, R25, 0x7632, R25 ;  /* 0x0000763219197816 */ /* 0x000fe20000000019 */
[----:B------:R2:W-:Y:S01]  /*1db0*/  @P2 STG.E.U16 [R8.64], R29 ;  /* 0x0000001d08002986 */ /* 0x0005e2000c101506 */
[----:B------:R-:W-:-:S02]  /*1dc0*/  ISETP.LT.AND P2, PT, R11, c[0x0][0x17c], !P0 ;  /* 0x00005f000b007a0c */ /* 0x000fc40004741270 */
[----:B------:R-:W-:Y:S02]  /*1dd0*/  LEA.HI.X.SX32 R11, R19, R28, 0x1, P4 ;  /* 0x0000001c130b7211 */ /* 0x000fe400020f0eff */
[C---:B------:R-:W-:Y:S01]  /*1de0*/  ISETP.LT.AND P4, PT, R17.reuse, c[0x0][0x17c], !P0 ;  /* 0x00005f0011007a0c */ /* 0x040fe20004781270 */
[----:B------:R-:W-:Y:S01]  /*1df0*/  IMAD R17, R17, c[0x0][0x198], RZ ;  /* 0x0000660011117a24 */ /* 0x000fe200078e02ff */
[-C--:B-1----:R-:W-:Y:S01]  /*1e00*/  LEA R4, P5, R7, R26.reuse, 0x1 ;  /* 0x0000001a07047211 */ /* 0x082fe200078a08ff */
[----:B------:R1:W-:Y:S01]  /*1e10*/  @P3 STG.E.U16 [R10.64], R23 ;  /* 0x000000170a003986 */ /* 0x0003e2000c101506 */
[-C--:B0-----:R-:W-:Y:S02]  /*1e20*/  LEA R2, P3, R18, R26.reuse, 0x1 ;  /* 0x0000001a12027211 */ /* 0x081fe400078608ff */
[----:B------:R-:W-:Y:S01]  /*1e30*/  LEA R6, P6, R17, R26, 0x1 ;  /* 0x0000001a11067211 */ /* 0x000fe200078c08ff */
[----:B--2---:R-:W-:Y:S01]  /*1e40*/  IMAD R9, R12, c[0x0][0x198], RZ ;  /* 0x000066000c097a24 */ /* 0x004fe200078e02ff */
[----:B------:R-:W-:-:S02]  /*1e50*/  LEA.HI.X.SX32 R5, R7, R28, 0x1, P5 ;  /* 0x0000001c07057211 */ /* 0x000fc400028f0eff */
[-C--:B------:R-:W-:Y:S02]  /*1e60*/  LEA.HI.X.SX32 R3, R18, R28.reuse, 0x1, P3 ;  /* 0x0000001c12037211 */ /* 0x080fe400018f0eff */
[----:B------:R-:W-:Y:S01]  /*1e70*/  PRMT R27, R27, 0x7632, R27 ;  /* 0x000076321b1b7816 */ /* 0x000fe2000000001b */
[----:B----4-:R0:W-:Y:S01]  /*1e80*/  @P2 STG.E.U16 [R4.64], R35 ;  /* 0x0000002304002986 */ /* 0x0101e2000c101506 */
[----:B------:R-:W-:Y:S01]  /*1e90*/  LEA.HI.X.SX32 R7, R17, R28, 0x1, P6 ;  /* 0x0000001c11077211 */ /* 0x000fe200030f0eff */
[----:B-1----:R-:W-:Y:S01]  /*1ea0*/  IMAD R11, R13, c[0x0][0x198], RZ ;  /* 0x000066000d0b7a24 */ /* 0x002fe200078e02ff */
[C---:B------:R-:W-:Y:S01]  /*1eb0*/  ISETP.LT.AND P3, PT, R14.reuse, c[0x0][0x17c], !P0 ;  /* 0x00005f000e007a0c */ /* 0x040fe20004761270 */
[----:B------:R1:W-:Y:S01]  /*1ec0*/  @P1 STG.E.U16 [R2.64], R25 ;  /* 0x0000001902001986 */ /* 0x0003e2000c101506 */
[----:B------:R-:W-:Y:S01]  /*1ed0*/  IMAD R14, R14, c[0x0][0x198], RZ ;  /* 0x000066000e0e7a24 */ /* 0x000fe200078e02ff */
[C---:B------:R-:W-:Y:S01]  /*1ee0*/  ISETP.LT.AND P5, PT, R16.reuse, c[0x0][0x17c], !P0 ;  /* 0x00005f0010007a0c */ /* 0x040fe200047a1270 */
[----:B------:R-:W-:Y:S01]  /*1ef0*/  IMAD R16, R16, c[0x0][0x198], RZ ;  /* 0x0000660010107a24 */ /* 0x000fe200078e02ff */
[----:B------:R2:W-:Y:S01]  /*1f00*/  @P4 STG.E.U16 [R6.64], R27 ;  /* 0x0000001b06004986 */ /* 0x0005e2000c101506 */
[C---:B------:R-:W-:Y:S01]  /*1f10*/  ISETP.LT.AND P4, PT, R15.reuse, c[0x0][0x17c], !P0 ;  /* 0x00005f000f007a0c */ /* 0x040fe20004781270 */
[----:B------:R-:W-:Y:S01]  /*1f20*/  IMAD R15, R15, c[0x0][0x198], RZ ;  /* 0x000066000f0f7a24 */ /* 0x000fe200078e02ff */
[----:B------:R-:W-:Y:S01]  /*1f30*/  PRMT R31, R31, 0x7632, R31 ;  /* 0x000076321f1f7816 */ /* 0x000fe2000000001f */
[----:B------:R-:W-:Y:S01]  /*1f40*/  IMAD R17, R0, c[0x0][0x198], RZ ;  /* 0x0000660000117a24 */ /* 0x000fe200078e02ff */
[----:B0-----:R-:W-:-:S02]  /*1f50*/  LEA R4, P6, R16, R26, 0x1 ;  /* 0x0000001a10047211 */ /* 0x001fc400078c08ff */
[----:B------:R-:W-:Y:S02]  /*1f60*/  PRMT R33, R33, 0x7632, R33 ;  /* 0x0000763221217816 */ /* 0x000fe40000000021 */
[C---:B-1----:R-:W-:Y:S02]  /*1f70*/  LEA R2, P1, R15.reuse, R26, 0x1 ;  /* 0x0000001a0f027211 */ /* 0x042fe400078208ff */
[----:B------:R-:W-:Y:S02]  /*1f80*/  LEA.HI.X.SX32 R5, R16, R28, 0x1, P6 ;  /* 0x0000001c10057211 */ /* 0x000fe400030f0eff */
[----:B--2---:R-:W-:Y:S02]  /*1f90*/  LEA R6, P2, R14, R26, 0x1 ;  /* 0x0000001a0e067211 */ /* 0x004fe400078408ff */
[----:B------:R-:W-:Y:S01]  /*1fa0*/  LEA.HI.X.SX32 R3, R15, R28, 0x1, P1 ;  /* 0x0000001c0f037211 */ /* 0x000fe200008f0eff */
[----:B------:R0:W-:Y:S01]  /*1fb0*/  @P5 STG.E.U16 [R4.64], R31 ;  /* 0x0000001f04005986 */ /* 0x0001e2000c101506 */
[----:B------:R-:W-:-:S02]  /*1fc0*/  LEA R10, P1, R11, R26, 0x1 ;  /* 0x0000001a0b0a7211 */ /* 0x000fc400078208ff */
[-C--:B------:R-:W-:Y:S01]  /*1fd0*/  LEA.HI.X.SX32 R7, R14, R28.reuse, 0x1, P2 ;  /* 0x0000001c0e077211 */ /* 0x080fe200010f0eff */
[----:B------:R1:W-:Y:S01]  /*1fe0*/  @P4 STG.E.U16 [R2.64], R33 ;  /* 0x0000002102004986 */ /* 0x0003e2000c101506 */
[----:B------:R-:W-:Y:S02]  /*1ff0*/  ISETP.LT.AND P2, PT, R12, c[0x0][0x17c], !P0 ;  /* 0x00005f000c007a0c */ /* 0x000fe40004741270 */
[----:B------:R-:W-:Y:S02]  /*2000*/  LEA.HI.X.SX32 R11, R11, R28, 0x1, P1 ;  /* 0x0000001c0b0b7211 */ /* 0x000fe400008f0eff */
[----:B------:R-:W-:Y:S02]  /*2010*/  ISETP.LT.AND P1, PT, R13, c[0x0][0x17c], !P0 ;  /* 0x00005f000d007a0c */ /* 0x000fe40004721270 */
[----:B------:R-:W-:Y:S02]  /*2020*/  ISETP.LT.AND P0, PT, R0, c[0x0][0x17c], !P0 ;  /* 0x00005f0000007a0c */ /* 0x000fe40004701270 */
[----:B------:R-:W-:-:S02]  /*2030*/  LEA R8, P6, R9, R26, 0x1 ;  /* 0x0000001a09087211 */ /* 0x000fc400078c08ff */
[----:B------:R-:W-:Y:S02]  /*2040*/  PRMT R21, R21, 0x7632, R21 ;  /* 0x0000763215157816 */ /* 0x000fe40000000015 */
[----:B------:R-:W-:Y:S02]  /*2050*/  LEA.HI.X.SX32 R9, R9, R28, 0x1, P6 ;  /* 0x0000001c09097211 */ /* 0x000fe400030f0eff */
[----:B------:R-:W-:Y:S01]  /*2060*/  PRMT R29, R29, 0x7632, R29 ;  /* 0x000076321d1d7816 */ /* 0x000fe2000000001d */
[----:B------:R1:W-:Y:S01]  /*2070*/  @P3 STG.E.U16 [R6.64], R21 ;  /* 0x0000001506003986 */ /* 0x0003e2000c101506 */
[----:B0-----:R-:W-:Y:S02]  /*2080*/  PRMT R5, R23, 0x7632, R5 ;  /* 0x0000763217057816 */ /* 0x001fe40000000005 */
[C---:B------:R-:W-:Y:S01]  /*2090*/  LEA R12, P6, R17.reuse, R26, 0x1 ;  /* 0x0000001a110c7211 */ /* 0x040fe200078c08ff */
[----:B------:R1:W-:Y:S03]  /*20a0*/  @P2 STG.E.U16 [R8.64], R29 ;  /* 0x0000001d08002986 */ /* 0x0003e6000c101506 */
[----:B------:R-:W-:Y:S01]  /*20b0*/  LEA.HI.X.SX32 R13, R17, R28, 0x1, P6 ;  /* 0x0000001c110d7211 */ /* 0x000fe200030f0eff */
[----:B------:R1:W-:Y:S01]  /*20c0*/  @P1 STG.E.U16 [R10.64], R5 ;  /* 0x000000050a001986 */ /* 0x0003e2000c101506 */
[----:B------:R-:W-:Y:S07]  /*20d0*/  @!P0 EXIT ;  /* 0x000000000000894d */ /* 0x000fee0003800000 */
[----:B-1----:R-:W-:-:S05]  /*20e0*/  PRMT R6, R35, 0x7632, R6 ;  /* 0x0000763223067816 */ /* 0x002fca0000000006 */
[----:B------:R-:W-:Y:S01]  /*20f0*/  STG.E.U16 [R12.64], R6 ;  /* 0x000000060c007986 */ /* 0x000fe2000c101506 */
[----:B------:R-:W-:Y:S05]  /*2100*/  EXIT ;  /* 0x000000000000794d */ /* 0x000fea0003800000 */
.L_x_3:
[----:B------:R-:W-:-:S00]  /*2110*/  BRA `(.L_x_3) ;  /* 0xfffffff000007947 */ /* 0x000fc0000383ffff */
[----:B------:R-:W-:-:S00]  /*2120*/  NOP ;  /* 0x0000000000007918 */ /* 0x000fc00000000000 */
        /* <DEDUP_REMOVED lines=13> */
.L_x_4:


//--------------------- .nv.shared.matmul_kernel  --------------------------
	.section	.nv.shared.matmul_kernel,"aw",@nobits
	.sectionflags	@""
	.align	16
